	.target	sm_90a

	.elftype	@"ET_EXEC"


//--------------------- .note.nv.tkinfo           --------------------------
	.section	.note.nv.tkinfo,"",@"SHT_NOTE"
	.sectionflags	@"SHF_NOTE_NV_TKINFO"
	.tkinfo
        /*0018*/ 	.word	0x00000002
        /*0030*/ 	.string	""
        /*0030*/ 	.string	"ptxas"
        /*0030*/ 	.string	"Cuda compilation tools, release 13.0, V13.0.88"
        /*0030*/ 	.string	"Build cuda_13.0.r13.0/compiler.36424714_0"
        /*0030*/ 	.string	"-arch sm_90a -m 64 "



//--------------------- .note.nv.cuinfo           --------------------------
	.section	.note.nv.cuinfo,"",@"SHT_NOTE"
	.sectionflags	@"SHF_NOTE_NV_CUINFO"
        /*0018*/ 	.short	0x0002
        /*001a*/ 	.short	0x005a
        /*001c*/ 	.short	0x0082
	.zero		2


//--------------------- .nv.info                  --------------------------
	.section	.nv.info,"",@"SHT_CUDA_INFO"
	.align	4


	//----- nvinfo : EIATTR_REGCOUNT
	.align		4
        /*0000*/ 	.byte	0x04, 0x2f
        /*0002*/ 	.short	(.L_12 - .L_11)
	.align		4
.L_11:
        /*0004*/ 	.word	index@(_ZN7cutlass13device_kernelINS_4conv6kernel13ConvUniversalINS1_16ConvProblemShapeILNS1_8OperatorE1ELi3EEENS1_10collective14CollectiveConvINS1_46MainloopSm90TmaGmmaWarpSpecializedImplicitGemmILS5_1ELi14ELi3EN4cute5tupleIJNSA_1CILi1EEESD_SD_EEENS1_36KernelImplicitTmaWarpSpecializedSm90ELi1EEENSB_IJNSC_ILi64EEESH_NSB_IJSH_EEEEEENS_6half_tESK_NSA_8TiledMMAINSA_8MMA_AtomIJNSA_4SM904GMMA25MMA_64x64x16_F32F16F16_SSILNSO_5MajorE0ELSQ_1ELNSO_7ScaleInE1ELSR_1EEEEEENSA_6LayoutISE_NSB_IJNSC_ILi0EEESV_SV_EEEEENSB_IJNSA_10UnderscoreESY_SY_EEEEENS7_6detail26Sm90ImplicitGemmTileTraitsINSA_20SM90_TMA_LOAD_IM2COLENSA_14ComposedLayoutINSA_7SwizzleILi3ELi4ELi3EEENSA_18smem_ptr_flag_bitsILi16EEENSU_INSB_IJNSB_IJNSC_ILi8EEES19_EEENSB_IJSH_SD_EEENSB_IJSD_NSC_ILi14EEEEEEEEENSB_IJNSB_IJSH_NSC_ILi512EEEEEENSB_IJSD_SV_EEENSB_IJSV_NSC_ILi4096EEEEEEEEEEEEEvEENS12_INSA_13SM90_TMA_LOADENS14_IS16_S18_NSU_INSB_IJS1B_S1A_S1D_EEENSB_IJS1H_S1G_S1J_EEEEEEEvEEEENS_8epilogue10collective6detail29Sm90TmaWarpSpecializedAdapterINS1W_15DefaultEpilogueISK_NSB_IJNSB_IJllllEEESD_SV_EEES21_NS1V_6thread17LinearCombinationISK_Li1EffLNS22_9ScaleType4KindE0ELNS_15FloatRoundStyleE2ESK_EENS_4gemm15EpilogueDefaultEEEEEvvEEEEvNT_6ParamsE)
        /*0008*/ 	.word	0x0000003a


	//----- nvinfo : EIATTR_FRAME_SIZE
	.align		4
.L_12:
        /*000c*/ 	.byte	0x04, 0x11
        /*000e*/ 	.short	(.L_14 - .L_13)
	.align		4
.L_13:
        /*0010*/ 	.word	index@(_ZN7cutlass13device_kernelINS_4conv6kernel13ConvUniversalINS1_16ConvProblemShapeILNS1_8OperatorE1ELi3EEENS1_10collective14CollectiveConvINS1_46MainloopSm90TmaGmmaWarpSpecializedImplicitGemmILS5_1ELi14ELi3EN4cute5tupleIJNSA_1CILi1EEESD_SD_EEENS1_36KernelImplicitTmaWarpSpecializedSm90ELi1EEENSB_IJNSC_ILi64EEESH_NSB_IJSH_EEEEEENS_6half_tESK_NSA_8TiledMMAINSA_8MMA_AtomIJNSA_4SM904GMMA25MMA_64x64x16_F32F16F16_SSILNSO_5MajorE0ELSQ_1ELNSO_7ScaleInE1ELSR_1EEEEEENSA_6LayoutISE_NSB_IJNSC_ILi0EEESV_SV_EEEEENSB_IJNSA_10UnderscoreESY_SY_EEEEENS7_6detail26Sm90ImplicitGemmTileTraitsINSA_20SM90_TMA_LOAD_IM2COLENSA_14ComposedLayoutINSA_7SwizzleILi3ELi4ELi3EEENSA_18smem_ptr_flag_bitsILi16EEENSU_INSB_IJNSB_IJNSC_ILi8EEES19_EEENSB_IJSH_SD_EEENSB_IJSD_NSC_ILi14EEEEEEEEENSB_IJNSB_IJSH_NSC_ILi512EEEEEENSB_IJSD_SV_EEENSB_IJSV_NSC_ILi4096EEEEEEEEEEEEEvEENS12_INSA_13SM90_TMA_LOADENS14_IS16_S18_NSU_INSB_IJS1B_S1A_S1D_EEENSB_IJS1H_S1G_S1J_EEEEEEEvEEEENS_8epilogue10collective6detail29Sm90TmaWarpSpecializedAdapterINS1W_15DefaultEpilogueISK_NSB_IJNSB_IJllllEEESD_SV_EEES21_NS1V_6thread17LinearCombinationISK_Li1EffLNS22_9ScaleType4KindE0ELNS_15FloatRoundStyleE2ESK_EENS_4gemm15EpilogueDefaultEEEEEvvEEEEvNT_6ParamsE)
        /*0014*/ 	.word	0x00000000


	//----- nvinfo : EIATTR_MIN_STACK_SIZE
	.align		4
.L_14:
        /*0018*/ 	.byte	0x04, 0x12
        /*001a*/ 	.short	(.L_16 - .L_15)
	.align		4
.L_15:
        /*001c*/ 	.word	index@(_ZN7cutlass13device_kernelINS_4conv6kernel13ConvUniversalINS1_16ConvProblemShapeILNS1_8OperatorE1ELi3EEENS1_10collective14CollectiveConvINS1_46MainloopSm90TmaGmmaWarpSpecializedImplicitGemmILS5_1ELi14ELi3EN4cute5tupleIJNSA_1CILi1EEESD_SD_EEENS1_36KernelImplicitTmaWarpSpecializedSm90ELi1EEENSB_IJNSC_ILi64EEESH_NSB_IJSH_EEEEEENS_6half_tESK_NSA_8TiledMMAINSA_8MMA_AtomIJNSA_4SM904GMMA25MMA_64x64x16_F32F16F16_SSILNSO_5MajorE0ELSQ_1ELNSO_7ScaleInE1ELSR_1EEEEEENSA_6LayoutISE_NSB_IJNSC_ILi0EEESV_SV_EEEEENSB_IJNSA_10UnderscoreESY_SY_EEEEENS7_6detail26Sm90ImplicitGemmTileTraitsINSA_20SM90_TMA_LOAD_IM2COLENSA_14ComposedLayoutINSA_7SwizzleILi3ELi4ELi3EEENSA_18smem_ptr_flag_bitsILi16EEENSU_INSB_IJNSB_IJNSC_ILi8EEES19_EEENSB_IJSH_SD_EEENSB_IJSD_NSC_ILi14EEEEEEEEENSB_IJNSB_IJSH_NSC_ILi512EEEEEENSB_IJSD_SV_EEENSB_IJSV_NSC_ILi4096EEEEEEEEEEEEEvEENS12_INSA_13SM90_TMA_LOADENS14_IS16_S18_NSU_INSB_IJS1B_S1A_S1D_EEENSB_IJS1H_S1G_S1J_EEEEEEEvEEEENS_8epilogue10collective6detail29Sm90TmaWarpSpecializedAdapterINS1W_15DefaultEpilogueISK_NSB_IJNSB_IJllllEEESD_SV_EEES21_NS1V_6thread17LinearCombinationISK_Li1EffLNS22_9ScaleType4KindE0ELNS_15FloatRoundStyleE2ESK_EENS_4gemm15EpilogueDefaultEEEEEvvEEEEvNT_6ParamsE)
        /*0020*/ 	.word	0x00000000
.L_16:


//--------------------- .nv.compat                --------------------------
	.section	.nv.compat,"",@"SHT_CUDA_COMPAT_INFO"
	.align	4
        /*0000*/ 	.byte	0x02, 0x09, 0x01, 0x00, 0x02, 0x02, 0x04, 0x00, 0x02, 0x05, 0x05, 0x00, 0x03, 0x07, 0x01, 0x01
        /*0010*/ 	.byte	0x02, 0x03, 0x01, 0x00, 0x02, 0x06, 0x01, 0x00, 0x04, 0x0b, 0x08, 0x00, 0x00, 0x00, 0x00, 0x00
        /*0020*/ 	.byte	0x00, 0x00, 0x00, 0x00


//--------------------- .nv.info._ZN7cutlass13device_kernelINS_4conv6kernel13ConvUniversalINS1_16ConvProblemShapeILNS1_8OperatorE1ELi3EEENS1_10collective14CollectiveConvINS1_46MainloopSm90TmaGmmaWarpSpecializedImplicitGemmILS5_1ELi14ELi3EN4cute5tupleIJNSA_1CILi1EEESD_SD_EEENS1_36KernelImplicitTmaWarpSpecializedSm90ELi1EEENSB_IJNSC_ILi64EEESH_NSB_IJSH_EEEEEENS_6half_tESK_NSA_8TiledMMAINSA_8MMA_AtomIJNSA_4SM904GMMA25MMA_64x64x16_F32F16F16_SSILNSO_5MajorE0ELSQ_1ELNSO_7ScaleInE1ELSR_1EEEEEENSA_6LayoutISE_NSB_IJNSC_ILi0EEESV_SV_EEEEENSB_IJNSA_10UnderscoreESY_SY_EEEEENS7_6detail26Sm90ImplicitGemmTileTraitsINSA_20SM90_TMA_LOAD_IM2COLENSA_14ComposedLayoutINSA_7SwizzleILi3ELi4ELi3EEENSA_18smem_ptr_flag_bitsILi16EEENSU_INSB_IJNSB_IJNSC_ILi8EEES19_EEENSB_IJSH_SD_EEENSB_IJSD_NSC_ILi14EEEEEEEEENSB_IJNSB_IJSH_NSC_ILi512EEEEEENSB_IJSD_SV_EEENSB_IJSV_NSC_ILi4096EEEEEEEEEEEEEvEENS12_INSA_13SM90_TMA_LOADENS14_IS16_S18_NSU_INSB_IJS1B_S1A_S1D_EEENSB_IJS1H_S1G_S1J_EEEEEEEvEEEENS_8epilogue10collective6detail29Sm90TmaWarpSpecializedAdapterINS1W_15DefaultEpilogueISK_NSB_IJNSB_IJllllEEESD_SV_EEES21_NS1V_6thread17LinearCombinationISK_Li1EffLNS22_9ScaleType4KindE0ELNS_15FloatRoundStyleE2ESK_EENS_4gemm15EpilogueDefaultEEEEEvvEEEEvNT_6ParamsE --------------------------
	.section	.nv.info._ZN7cutlass13device_kernelINS_4conv6kernel13ConvUniversalINS1_16ConvProblemShapeILNS1_8OperatorE1ELi3EEENS1_10collective14CollectiveConvINS1_46MainloopSm90TmaGmmaWarpSpecializedImplicitGemmILS5_1ELi14ELi3EN4cute5tupleIJNSA_1CILi1EEESD_SD_EEENS1_36KernelImplicitTmaWarpSpecializedSm90ELi1EEENSB_IJNSC_ILi64EEESH_NSB_IJSH_EEEEEENS_6half_tESK_NSA_8TiledMMAINSA_8MMA_AtomIJNSA_4SM904GMMA25MMA_64x64x16_F32F16F16_SSILNSO_5MajorE0ELSQ_1ELNSO_7ScaleInE1ELSR_1EEEEEENSA_6LayoutISE_NSB_IJNSC_ILi0EEESV_SV_EEEEENSB_IJNSA_10UnderscoreESY_SY_EEEEENS7_6detail26Sm90ImplicitGemmTileTraitsINSA_20SM90_TMA_LOAD_IM2COLENSA_14ComposedLayoutINSA_7SwizzleILi3ELi4ELi3EEENSA_18smem_ptr_flag_bitsILi16EEENSU_INSB_IJNSB_IJNSC_ILi8EEES19_EEENSB_IJSH_SD_EEENSB_IJSD_NSC_ILi14EEEEEEEEENSB_IJNSB_IJSH_NSC_ILi512EEEEEENSB_IJSD_SV_EEENSB_IJSV_NSC_ILi4096EEEEEEEEEEEEEvEENS12_INSA_13SM90_TMA_LOADENS14_IS16_S18_NSU_INSB_IJS1B_S1A_S1D_EEENSB_IJS1H_S1G_S1J_EEEEEEEvEEEENS_8epilogue10collective6detail29Sm90TmaWarpSpecializedAdapterINS1W_15DefaultEpilogueISK_NSB_IJNSB_IJllllEEESD_SV_EEES21_NS1V_6thread17LinearCombinationISK_Li1EffLNS22_9ScaleType4KindE0ELNS_15FloatRoundStyleE2ESK_EENS_4gemm15EpilogueDefaultEEEEEvvEEEEvNT_6ParamsE,"",@"SHT_CUDA_INFO"
	.sectionflags	@""
	.align	4


	//----- nvinfo : EIATTR_CUDA_API_VERSION
	.align		4
        /*0000*/ 	.byte	0x04, 0x37
        /*0002*/ 	.short	(.L_18 - .L_17)
.L_17:
        /*0004*/ 	.word	0x00000082


	//----- nvinfo : EIATTR_KPARAM_INFO
	.align		4
.L_18:
        /*0008*/ 	.byte	0x04, 0x17
        /*000a*/ 	.short	(.L_20 - .L_19)
.L_19:
        /*000c*/ 	.word	0x00000000
        /*0010*/ 	.short	0x0000
        /*0012*/ 	.short	0x0070
        /*0014*/ 	.byte	0x00, 0xf0, 0x01, 0x10


	//----- nvinfo : EIATTR_SPARSE_MMA_MASK
	.align		4
.L_20:
        /*0018*/ 	.byte	0x03, 0x50
        /*001a*/ 	.short	0x0000


	//----- nvinfo : EIATTR_MAXREG_COUNT
	.align		4
        /*001c*/ 	.byte	0x03, 0x1b
        /*001e*/ 	.short	0x00ff


	//----- nvinfo : EIATTR_NUM_BARRIERS
	.align		4
        /*0020*/ 	.byte	0x02, 0x4c
        /*0022*/ 	.byte	0x01
	.zero		1


	//----- nvinfo : EIATTR_MERCURY_ISA_VERSION
	.align		4
        /*0024*/ 	.byte	0x03, 0x5f
        /*0026*/ 	.short	0x0101


	//----- nvinfo : EIATTR_COOP_GROUP_MASK_REGIDS
	.align		4
        /*0028*/ 	.byte	0x04, 0x29
        /*002a*/ 	.short	(.L_22 - .L_21)


	//   ....[0]....
.L_21:
        /*002c*/ 	.word	0xffffffff


	//   ....[1]....
        /*0030*/ 	.word	0xffffffff


	//   ....[2]....
        /*0034*/ 	.word	0xffffffff


	//----- nvinfo : EIATTR_COOP_GROUP_INSTR_OFFSETS
	.align		4
.L_22:
        /*0038*/ 	.byte	0x04, 0x28
        /*003a*/ 	.short	(.L_24 - .L_23)


	//   ....[0]....
.L_23:
        /*003c*/ 	.word	0x00000060


	//   ....[1]....
        /*0040*/ 	.word	0x00000070


	//   ....[2]....
        /*0044*/ 	.word	0x00000130


	//----- nvinfo : EIATTR_MBARRIER_INSTR_OFFSETS
	.align		4
.L_24:
        /*0048*/ 	.byte	0x04, 0x39
        /*004a*/ 	.short	(.L_26 - .L_25)


	//   ....[0]....
.L_25:
        /*004c*/ 	.word	0x00000270
        /*0050*/ 	.word	0x000000ff
        /*0054*/ 	.word	0x00038000
        /*0058*/ 	.short	0x0100
        /*005a*/ 	.byte	0x08
	.zero		1


	//   ....[1]....
        /*005c*/ 	.word	0x00000280
        /*0060*/ 	.word	0x000000ff
        /*0064*/ 	.word	0x00038070
        /*0068*/ 	.short	0x0100
        /*006a*/ 	.byte	0x08
	.zero		1


	//   ....[2]....
        /*006c*/ 	.word	0x00000290
        /*0070*/ 	.word	0x000000ff
        /*0074*/ 	.word	0x00038008
        /*0078*/ 	.short	0x0100
        /*007a*/ 	.byte	0x08
	.zero		1


	//   ....[3]....
        /*007c*/ 	.word	0x000002a0
        /*0080*/ 	.word	0x000000ff
        /*0084*/ 	.word	0x00038078
        /*0088*/ 	.short	0x0100
        /*008a*/ 	.byte	0x08
	.zero		1


	//   ....[4]....
        /*008c*/ 	.word	0x000002b0
        /*0090*/ 	.word	0x000000ff
        /*0094*/ 	.word	0x00038010
        /*0098*/ 	.short	0x0100
        /*009a*/ 	.byte	0x08
	.zero		1


	//   ....[5]....
        /*009c*/ 	.word	0x000002c0
        /*00a0*/ 	.word	0x000000ff
        /*00a4*/ 	.word	0x00038080
        /*00a8*/ 	.short	0x0100
        /*00aa*/ 	.byte	0x08
	.zero		1


	//   ....[6]....
        /*00ac*/ 	.word	0x000002d0
        /*00b0*/ 	.word	0x000000ff
        /*00b4*/ 	.word	0x00038018
        /*00b8*/ 	.short	0x0100
        /*00ba*/ 	.byte	0x08
	.zero		1


	//   ....[7]....
        /*00bc*/ 	.word	0x000002e0
        /*00c0*/ 	.word	0x000000ff
        /*00c4*/ 	.word	0x00038088
        /*00c8*/ 	.short	0x0100
        /*00ca*/ 	.byte	0x08
	.zero		1


	//   ....[8]....
        /*00cc*/ 	.word	0x000002f0
        /*00d0*/ 	.word	0x000000ff
        /*00d4*/ 	.word	0x00038020
        /*00d8*/ 	.short	0x0100
        /*00da*/ 	.byte	0x08
	.zero		1


	//   ....[9]....
        /*00dc*/ 	.word	0x00000300
        /*00e0*/ 	.word	0x000000ff
        /*00e4*/ 	.word	0x00038090
        /*00e8*/ 	.short	0x0100
        /*00ea*/ 	.byte	0x08
	.zero		1


	//   ....[10]....
        /*00ec*/ 	.word	0x00000310
        /*00f0*/ 	.word	0x000000ff
        /*00f4*/ 	.word	0x00038028
        /*00f8*/ 	.short	0x0100
        /*00fa*/ 	.byte	0x08
	.zero		1


	//   ....[11]....
        /*00fc*/ 	.word	0x00000320
        /*0100*/ 	.word	0x000000ff
        /*0104*/ 	.word	0x00038098
        /*0108*/ 	.short	0x0100
        /*010a*/ 	.byte	0x08
	.zero		1


	//   ....[12]....
        /*010c*/ 	.word	0x00000330
        /*0110*/ 	.word	0x000000ff
        /*0114*/ 	.word	0x00038030
        /*0118*/ 	.short	0x0100
        /*011a*/ 	.byte	0x08
	.zero		1


	//   ....[13]....
        /*011c*/ 	.word	0x00000340
        /*0120*/ 	.word	0x000000ff
        /*0124*/ 	.word	0x000380a0
        /*0128*/ 	.short	0x0100
        /*012a*/ 	.byte	0x08
	.zero		1


	//   ....[14]....
        /*012c*/ 	.word	0x00000350
        /*0130*/ 	.word	0x000000ff
        /*0134*/ 	.word	0x00038038
        /*0138*/ 	.short	0x0100
        /*013a*/ 	.byte	0x08
	.zero		1


	//   ....[15]....
        /*013c*/ 	.word	0x00000360
        /*0140*/ 	.word	0x000000ff
        /*0144*/ 	.word	0x000380a8
        /*0148*/ 	.short	0x0100
        /*014a*/ 	.byte	0x08
	.zero		1


	//   ....[16]....
        /*014c*/ 	.word	0x00000370
        /*0150*/ 	.word	0x000000ff
        /*0154*/ 	.word	0x00038040
        /*0158*/ 	.short	0x0100
        /*015a*/ 	.byte	0x08
	.zero		1


	//   ....[17]....
        /*015c*/ 	.word	0x00000380
        /*0160*/ 	.word	0x000000ff
        /*0164*/ 	.word	0x000380b0
        /*0168*/ 	.short	0x0100
        /*016a*/ 	.byte	0x08
	.zero		1


	//   ....[18]....
        /*016c*/ 	.word	0x00000390
        /*0170*/ 	.word	0x000000ff
        /*0174*/ 	.word	0x00038048
        /*0178*/ 	.short	0x0100
        /*017a*/ 	.byte	0x08
	.zero		1


	//   ....[19]....
        /*017c*/ 	.word	0x000003a0
        /*0180*/ 	.word	0x000000ff
        /*0184*/ 	.word	0x000380b8
        /*0188*/ 	.short	0x0100
        /*018a*/ 	.byte	0x08
	.zero		1


	//   ....[20]....
        /*018c*/ 	.word	0x000003b0
        /*0190*/ 	.word	0x000000ff
        /*0194*/ 	.word	0x00038050
        /*0198*/ 	.short	0x0100
        /*019a*/ 	.byte	0x08
	.zero		1


	//   ....[21]....
        /*019c*/ 	.word	0x000003c0
        /*01a0*/ 	.word	0x000000ff
        /*01a4*/ 	.word	0x000380c0
        /*01a8*/ 	.short	0x0100
        /*01aa*/ 	.byte	0x08
	.zero		1


	//   ....[22]....
        /*01ac*/ 	.word	0x000003d0
        /*01b0*/ 	.word	0x000000ff
        /*01b4*/ 	.word	0x00038058
        /*01b8*/ 	.short	0x0100
        /*01ba*/ 	.byte	0x08
	.zero		1


	//   ....[23]....
        /*01bc*/ 	.word	0x000003e0
        /*01c0*/ 	.word	0x000000ff
        /*01c4*/ 	.word	0x000380c8
        /*01c8*/ 	.short	0x0100
        /*01ca*/ 	.byte	0x08
	.zero		1


	//   ....[24]....
        /*01cc*/ 	.word	0x000003f0
        /*01d0*/ 	.word	0x000000ff
        /*01d4*/ 	.word	0x00038060
        /*01d8*/ 	.short	0x0100
        /*01da*/ 	.byte	0x08
	.zero		1


	//   ....[25]....
        /*01dc*/ 	.word	0x00000400
        /*01e0*/ 	.word	0x000000ff
        /*01e4*/ 	.word	0x000380d0
        /*01e8*/ 	.short	0x0100
        /*01ea*/ 	.byte	0x08
	.zero		1


	//   ....[26]....
        /*01ec*/ 	.word	0x00000410
        /*01f0*/ 	.word	0x000000ff
        /*01f4*/ 	.word	0x00038068
        /*01f8*/ 	.short	0x0100
        /*01fa*/ 	.byte	0x08
	.zero		1


	//   ....[27]....
        /*01fc*/ 	.word	0x00000420
        /*0200*/ 	.word	0x000000ff
        /*0204*/ 	.word	0x000380d8
        /*0208*/ 	.short	0x0100
        /*020a*/ 	.byte	0x08
	.zero		1


	//   ....[28]....
        /*020c*/ 	.word	0x000009f0
        /*0210*/ 	.word	0x00000006
        /*0214*/ 	.word	0x00038000
        /*0218*/ 	.short	0x010a
        /*021a*/ 	.byte	0x3f
	.zero		1


	//   ....[29]....
        /*021c*/ 	.word	0x00000d70
        /*0220*/ 	.word	0x00000008
        /*0224*/ 	.word	0x00038000
        /*0228*/ 	.short	0x010a
        /*022a*/ 	.byte	0x3f
	.zero		1


	//   ....[30]....
        /*022c*/ 	.word	0x00000f90
        /*0230*/ 	.word	0x000000ff
        /*0234*/ 	.word	0x00000000
        /*0238*/ 	.short	0x0101
        /*023a*/ 	.byte	0x06
	.zero		1


	//   ....[31]....
        /*023c*/ 	.word	0x000011a0
        /*0240*/ 	.word	0x00000006
        /*0244*/ 	.word	0x00000000
        /*0248*/ 	.short	0x0101
        /*024a*/ 	.byte	0x3f
	.zero		1


	//   ....[32]....
        /*024c*/ 	.word	0x000039a0
        /*0250*/ 	.word	0x00000011
        /*0254*/ 	.word	0x00038070
        /*0258*/ 	.short	0x010a
        /*025a*/ 	.byte	0x3f
	.zero		1


	//   ....[33]....
        /*025c*/ 	.word	0x000041b0
        /*0260*/ 	.word	0x00000002
        /*0264*/ 	.word	0x00000000
        /*0268*/ 	.short	0x010a
        /*026a*/ 	.byte	0x3f
	.zero		1


	//   ....[34]....
        /*026c*/ 	.word	0x00004260
        /*0270*/ 	.word	0x00000002
        /*0274*/ 	.word	0x00000000
        /*0278*/ 	.short	0x010a
        /*027a*/ 	.byte	0x3f
	.zero		1


	//   ....[35]....
        /*027c*/ 	.word	0x00004310
        /*0280*/ 	.word	0x00000002
        /*0284*/ 	.word	0x00000000
        /*0288*/ 	.short	0x010a
        /*028a*/ 	.byte	0x3f
	.zero		1


	//   ....[36]....
        /*028c*/ 	.word	0x000043c0
        /*0290*/ 	.word	0x00000002
        /*0294*/ 	.word	0x00000000
        /*0298*/ 	.short	0x010a
        /*029a*/ 	.byte	0x3f
	.zero		1


	//   ....[37]....
        /*029c*/ 	.word	0x00004470
        /*02a0*/ 	.word	0x00000002
        /*02a4*/ 	.word	0x00000000
        /*02a8*/ 	.short	0x010a
        /*02aa*/ 	.byte	0x3f
	.zero		1


	//   ....[38]....
        /*02ac*/ 	.word	0x00004520
        /*02b0*/ 	.word	0x00000002
        /*02b4*/ 	.word	0x00000000
        /*02b8*/ 	.short	0x010a
        /*02ba*/ 	.byte	0x3f
	.zero		1


	//   ....[39]....
        /*02bc*/ 	.word	0x000045d0
        /*02c0*/ 	.word	0x00000002
        /*02c4*/ 	.word	0x00000000
        /*02c8*/ 	.short	0x010a
        /*02ca*/ 	.byte	0x3f
	.zero		1


	//   ....[40]....
        /*02cc*/ 	.word	0x00004680
        /*02d0*/ 	.word	0x00000002
        /*02d4*/ 	.word	0x00000000
        /*02d8*/ 	.short	0x010a
        /*02da*/ 	.byte	0x3f
	.zero		1


	//   ....[41]....
        /*02dc*/ 	.word	0x00004730
        /*02e0*/ 	.word	0x00000002
        /*02e4*/ 	.word	0x00000000
        /*02e8*/ 	.short	0x010a
        /*02ea*/ 	.byte	0x3f
	.zero		1


	//   ....[42]....
        /*02ec*/ 	.word	0x000047e0
        /*02f0*/ 	.word	0x00000002
        /*02f4*/ 	.word	0x00000000
        /*02f8*/ 	.short	0x010a
        /*02fa*/ 	.byte	0x3f
	.zero		1


	//   ....[43]....
        /*02fc*/ 	.word	0x00004890
        /*0300*/ 	.word	0x00000002
        /*0304*/ 	.word	0x00000000
        /*0308*/ 	.short	0x010a
        /*030a*/ 	.byte	0x3f
	.zero		1


	//   ....[44]....
        /*030c*/ 	.word	0x00004940
        /*0310*/ 	.word	0x00000002
        /*0314*/ 	.word	0x00000000
        /*0318*/ 	.short	0x010a
        /*031a*/ 	.byte	0x3f
	.zero		1


	//   ....[45]....
        /*031c*/ 	.word	0x000049f0
        /*0320*/ 	.word	0x00000002
        /*0324*/ 	.word	0x00000000
        /*0328*/ 	.short	0x010a
        /*032a*/ 	.byte	0x3f
	.zero		1


	//   ....[46]....
        /*032c*/ 	.word	0x00004aa0
        /*0330*/ 	.word	0x00000003
        /*0334*/ 	.word	0x00000000
        /*0338*/ 	.short	0x010a
        /*033a*/ 	.byte	0x3f
	.zero		1


	//----- nvinfo : EIATTR_NUM_MBARRIERS
	.align		4
.L_26:
        /*033c*/ 	.byte	0x03, 0x38
        /*033e*/ 	.short	0x001c


	//----- nvinfo : EIATTR_EXIT_INSTR_OFFSETS
	.align		4
        /*0340*/ 	.byte	0x04, 0x1c
        /*0342*/ 	.short	(.L_28 - .L_27)


	//   ....[0]....
.L_27:
        /*0344*/ 	.word	0x00000820


	//   ....[1]....
        /*0348*/ 	.word	0x000012f0


	//   ....[2]....
        /*034c*/ 	.word	0x00002cd0


	//   ....[3]....
        /*0350*/ 	.word	0x00002d00


	//   ....[4]....
        /*0354*/ 	.word	0x00003750


	//   ....[5]....
        /*0358*/ 	.word	0x00003780


	//   ....[6]....
        /*035c*/ 	.word	0x000037a0


	//   ....[7]....
        /*0360*/ 	.word	0x000040c0


	//   ....[8]....
        /*0364*/ 	.word	0x00004ad0


	//----- nvinfo : EIATTR_MAX_THREADS
	.align		4
.L_28:
        /*0368*/ 	.byte	0x04, 0x05
        /*036a*/ 	.short	(.L_30 - .L_29)
.L_29:
        /*036c*/ 	.word	0x00000100
        /*0370*/ 	.word	0x00000001
        /*0374*/ 	.word	0x00000001


	//----- nvinfo : EIATTR_CRS_STACK_SIZE
	.align		4
.L_30:
        /*0378*/ 	.byte	0x04, 0x1e
        /*037a*/ 	.short	(.L_32 - .L_31)
.L_31:
        /*037c*/ 	.word	0x00000000


	//----- nvinfo : EIATTR_CBANK_PARAM_SIZE
	.align		4
.L_32:
        /*0380*/ 	.byte	0x03, 0x19
        /*0382*/ 	.short	0x0470


	//----- nvinfo : EIATTR_PARAM_CBANK
	.align		4
        /*0384*/ 	.byte	0x04, 0x0a
        /*0386*/ 	.short	(.L_34 - .L_33)
	.align		4
.L_33:
        /*0388*/ 	.word	index@(.nv.constant0._ZN7cutlass13device_kernelINS_4conv6kernel13ConvUniversalINS1_16ConvProblemShapeILNS1_8OperatorE1ELi3EEENS1_10collective14CollectiveConvINS1_46MainloopSm90TmaGmmaWarpSpecializedImplicitGemmILS5_1ELi14ELi3EN4cute5tupleIJNSA_1CILi1EEESD_SD_EEENS1_36KernelImplicitTmaWarpSpecializedSm90ELi1EEENSB_IJNSC_ILi64EEESH_NSB_IJSH_EEEEEENS_6half_tESK_NSA_8TiledMMAINSA_8MMA_AtomIJNSA_4SM904GMMA25MMA_64x64x16_F32F16F16_SSILNSO_5MajorE0ELSQ_1ELNSO_7ScaleInE1ELSR_1EEEEEENSA_6LayoutISE_NSB_IJNSC_ILi0EEESV_SV_EEEEENSB_IJNSA_10UnderscoreESY_SY_EEEEENS7_6detail26Sm90ImplicitGemmTileTraitsINSA_20SM90_TMA_LOAD_IM2COLENSA_14ComposedLayoutINSA_7SwizzleILi3ELi4ELi3EEENSA_18smem_ptr_flag_bitsILi16EEENSU_INSB_IJNSB_IJNSC_ILi8EEES19_EEENSB_IJSH_SD_EEENSB_IJSD_NSC_ILi14EEEEEEEEENSB_IJNSB_IJSH_NSC_ILi512EEEEEENSB_IJSD_SV_EEENSB_IJSV_NSC_ILi4096EEEEEEEEEEEEEvEENS12_INSA_13SM90_TMA_LOADENS14_IS16_S18_NSU_INSB_IJS1B_S1A_S1D_EEENSB_IJS1H_S1G_S1J_EEEEEEEvEEEENS_8epilogue10collective6detail29Sm90TmaWarpSpecializedAdapterINS1W_15DefaultEpilogueISK_NSB_IJNSB_IJllllEEESD_SV_EEES21_NS1V_6thread17LinearCombinationISK_Li1EffLNS22_9ScaleType4KindE0ELNS_15FloatRoundStyleE2ESK_EENS_4gemm15EpilogueDefaultEEEEEvvEEEEvNT_6ParamsE)
        /*038c*/ 	.short	0x0210
        /*038e*/ 	.short	0x0470


	//----- nvinfo : EIATTR_SW_WAR
	.align		4
.L_34:
        /*0390*/ 	.byte	0x04, 0x36
        /*0392*/ 	.short	(.L_36 - .L_35)
.L_35:
        /*0394*/ 	.word	0x00000008
.L_36:


//--------------------- .nv.callgraph             --------------------------
	.section	.nv.callgraph,"",@"SHT_CUDA_CALLGRAPH"
	.align	4
	.sectionentsize	8
	.align		4
        /*0000*/ 	.word	0x00000000
	.align		4
        /*0004*/ 	.word	0xffffffff
	.align		4
        /*0008*/ 	.word	0x00000000
	.align		4
        /*000c*/ 	.word	0xfffffffe
	.align		4
        /*0010*/ 	.word	0x00000000
	.align		4
        /*0014*/ 	.word	0xfffffffd
	.align		4
        /*0018*/ 	.word	0x00000000
	.align		4
        /*001c*/ 	.word	0xfffffffc


//--------------------- .nv.constant4             --------------------------
	.section	.nv.constant4,"a",@progbits
	.align	8
	.align		8
.nv.constant4:
        /*0000*/ 	.dword	_ZN39_INTERNAL_84633043_4_k_cu_c870b660_27914cuda3std3__45__cpo5beginE
	.align		8
        /*0008*/ 	.dword	_ZN39_INTERNAL_84633043_4_k_cu_c870b660_27914cuda3std3__45__cpo3endE
	.align		8
        /*0010*/ 	.dword	_ZN39_INTERNAL_84633043_4_k_cu_c870b660_27914cuda3std3__45__cpo6cbeginE
	.align		8
        /*0018*/ 	.dword	_ZN39_INTERNAL_84633043_4_k_cu_c870b660_27914cuda3std3__45__cpo4cendE
	.align		8
        /*0020*/ 	.dword	_ZN39_INTERNAL_84633043_4_k_cu_c870b660_27914cuda3std3__441_GLOBAL__N__84633043_4_k_cu_c870b660_27916ignoreE
	.align		8
        /*0028*/ 	.dword	_ZN39_INTERNAL_84633043_4_k_cu_c870b660_27914cuda3std3__419piecewise_constructE
	.align		8
        /*0030*/ 	.dword	_ZN39_INTERNAL_84633043_4_k_cu_c870b660_27914cuda3std3__48in_placeE
	.align		8
        /*0038*/ 	.dword	_ZN39_INTERNAL_84633043_4_k_cu_c870b660_27914cuda3std6ranges3__45__cpo4swapE
	.align		8
        /*0040*/ 	.dword	_ZN39_INTERNAL_84633043_4_k_cu_c870b660_27914cuda3std6ranges3__45__cpo9iter_moveE
	.align		8
        /*0048*/ 	.dword	_ZN39_INTERNAL_84633043_4_k_cu_c870b660_27914cute7productE
	.align		8
        /*0050*/ 	.dword	_ZN39_INTERNAL_84633043_4_k_cu_c870b660_27914cute1_E


//--------------------- .text._ZN7cutlass13device_kernelINS_4conv6kernel13ConvUniversalINS1_16ConvProblemShapeILNS1_8OperatorE1ELi3EEENS1_10collective14CollectiveConvINS1_46MainloopSm90TmaGmmaWarpSpecializedImplicitGemmILS5_1ELi14ELi3EN4cute5tupleIJNSA_1CILi1EEESD_SD_EEENS1_36KernelImplicitTmaWarpSpecializedSm90ELi1EEENSB_IJNSC_ILi64EEESH_NSB_IJSH_EEEEEENS_6half_tESK_NSA_8TiledMMAINSA_8MMA_AtomIJNSA_4SM904GMMA25MMA_64x64x16_F32F16F16_SSILNSO_5MajorE0ELSQ_1ELNSO_7ScaleInE1ELSR_1EEEEEENSA_6LayoutISE_NSB_IJNSC_ILi0EEESV_SV_EEEEENSB_IJNSA_10UnderscoreESY_SY_EEEEENS7_6detail26Sm90ImplicitGemmTileTraitsINSA_20SM90_TMA_LOAD_IM2COLENSA_14ComposedLayoutINSA_7SwizzleILi3ELi4ELi3EEENSA_18smem_ptr_flag_bitsILi16EEENSU_INSB_IJNSB_IJNSC_ILi8EEES19_EEENSB_IJSH_SD_EEENSB_IJSD_NSC_ILi14EEEEEEEEENSB_IJNSB_IJSH_NSC_ILi512EEEEEENSB_IJSD_SV_EEENSB_IJSV_NSC_ILi4096EEEEEEEEEEEEEvEENS12_INSA_13SM90_TMA_LOADENS14_IS16_S18_NSU_INSB_IJS1B_S1A_S1D_EEENSB_IJS1H_S1G_S1J_EEEEEEEvEEEENS_8epilogue10collective6detail29Sm90TmaWarpSpecializedAdapterINS1W_15DefaultEpilogueISK_NSB_IJNSB_IJllllEEESD_SV_EEES21_NS1V_6thread17LinearCombinationISK_Li1EffLNS22_9ScaleType4KindE0ELNS_15FloatRoundStyleE2ESK_EENS_4gemm15EpilogueDefaultEEEEEvvEEEEvNT_6ParamsE --------------------------
	.section	.text._ZN7cutlass13device_kernelINS_4conv6kernel13ConvUniversalINS1_16ConvProblemShapeILNS1_8OperatorE1ELi3EEENS1_10collective14CollectiveConvINS1_46MainloopSm90TmaGmmaWarpSpecializedImplicitGemmILS5_1ELi14ELi3EN4cute5tupleIJNSA_1CILi1EEESD_SD_EEENS1_36KernelImplicitTmaWarpSpecializedSm90ELi1EEENSB_IJNSC_ILi64EEESH_NSB_IJSH_EEEEEENS_6half_tESK_NSA_8TiledMMAINSA_8MMA_AtomIJNSA_4SM904GMMA25MMA_64x64x16_F32F16F16_SSILNSO_5MajorE0ELSQ_1ELNSO_7ScaleInE1ELSR_1EEEEEENSA_6LayoutISE_NSB_IJNSC_ILi0EEESV_SV_EEEEENSB_IJNSA_10UnderscoreESY_SY_EEEEENS7_6detail26Sm90ImplicitGemmTileTraitsINSA_20SM90_TMA_LOAD_IM2COLENSA_14ComposedLayoutINSA_7SwizzleILi3ELi4ELi3EEENSA_18smem_ptr_flag_bitsILi16EEENSU_INSB_IJNSB_IJNSC_ILi8EEES19_EEENSB_IJSH_SD_EEENSB_IJSD_NSC_ILi14EEEEEEEEENSB_IJNSB_IJSH_NSC_ILi512EEEEEENSB_IJSD_SV_EEENSB_IJSV_NSC_ILi4096EEEEEEEEEEEEEvEENS12_INSA_13SM90_TMA_LOADENS14_IS16_S18_NSU_INSB_IJS1B_S1A_S1D_EEENSB_IJS1H_S1G_S1J_EEEEEEEvEEEENS_8epilogue10collective6detail29Sm90TmaWarpSpecializedAdapterINS1W_15DefaultEpilogueISK_NSB_IJNSB_IJllllEEESD_SV_EEES21_NS1V_6thread17LinearCombinationISK_Li1EffLNS22_9ScaleType4KindE0ELNS_15FloatRoundStyleE2ESK_EENS_4gemm15EpilogueDefaultEEEEEvvEEEEvNT_6ParamsE,"ax",@progbits
	.align	128
.text._ZN7cutlass13device_kernelINS_4conv6kernel13ConvUniversalINS1_16ConvProblemShapeILNS1_8OperatorE1ELi3EEENS1_10collective14CollectiveConvINS1_46MainloopSm90TmaGmmaWarpSpecializedImplicitGemmILS5_1ELi14ELi3EN4cute5tupleIJNSA_1CILi1EEESD_SD_EEENS1_36KernelImplicitTmaWarpSpecializedSm90ELi1EEENSB_IJNSC_ILi64EEESH_NSB_IJSH_EEEEEENS_6half_tESK_NSA_8TiledMMAINSA_8MMA_AtomIJNSA_4SM904GMMA25MMA_64x64x16_F32F16F16_SSILNSO_5MajorE0ELSQ_1ELNSO_7ScaleInE1ELSR_1EEEEEENSA_6LayoutISE_NSB_IJNSC_ILi0EEESV_SV_EEEEENSB_IJNSA_10UnderscoreESY_SY_EEEEENS7_6detail26Sm90ImplicitGemmTileTraitsINSA_20SM90_TMA_LOAD_IM2COLENSA_14ComposedLayoutINSA_7SwizzleILi3ELi4ELi3EEENSA_18smem_ptr_flag_bitsILi16EEENSU_INSB_IJNSB_IJNSC_ILi8EEES19_EEENSB_IJSH_SD_EEENSB_IJSD_NSC_ILi14EEEEEEEEENSB_IJNSB_IJSH_NSC_ILi512EEEEEENSB_IJSD_SV_EEENSB_IJSV_NSC_ILi4096EEEEEEEEEEEEEvEENS12_INSA_13SM90_TMA_LOADENS14_IS16_S18_NSU_INSB_IJS1B_S1A_S1D_EEENSB_IJS1H_S1G_S1J_EEEEEEEvEEEENS_8epilogue10collective6detail29Sm90TmaWarpSpecializedAdapterINS1W_15DefaultEpilogueISK_NSB_IJNSB_IJllllEEESD_SV_EEES21_NS1V_6thread17LinearCombinationISK_Li1EffLNS22_9ScaleType4KindE0ELNS_15FloatRoundStyleE2ESK_EENS_4gemm15EpilogueDefaultEEEEEvvEEEEvNT_6ParamsE:
        .type           _ZN7cutlass13device_kernelINS_4conv6kernel13ConvUniversalINS1_16ConvProblemShapeILNS1_8OperatorE1ELi3EEENS1_10collective14CollectiveConvINS1_46MainloopSm90TmaGmmaWarpSpecializedImplicitGemmILS5_1ELi14ELi3EN4cute5tupleIJNSA_1CILi1EEESD_SD_EEENS1_36KernelImplicitTmaWarpSpecializedSm90ELi1EEENSB_IJNSC_ILi64EEESH_NSB_IJSH_EEEEEENS_6half_tESK_NSA_8TiledMMAINSA_8MMA_AtomIJNSA_4SM904GMMA25MMA_64x64x16_F32F16F16_SSILNSO_5MajorE0ELSQ_1ELNSO_7ScaleInE1ELSR_1EEEEEENSA_6LayoutISE_NSB_IJNSC_ILi0EEESV_SV_EEEEENSB_IJNSA_10UnderscoreESY_SY_EEEEENS7_6detail26Sm90ImplicitGemmTileTraitsINSA_20SM90_TMA_LOAD_IM2COLENSA_14ComposedLayoutINSA_7SwizzleILi3ELi4ELi3EEENSA_18smem_ptr_flag_bitsILi16EEENSU_INSB_IJNSB_IJNSC_ILi8EEES19_EEENSB_IJSH_SD_EEENSB_IJSD_NSC_ILi14EEEEEEEEENSB_IJNSB_IJSH_NSC_ILi512EEEEEENSB_IJSD_SV_EEENSB_IJSV_NSC_ILi4096EEEEEEEEEEEEEvEENS12_INSA_13SM90_TMA_LOADENS14_IS16_S18_NSU_INSB_IJS1B_S1A_S1D_EEENSB_IJS1H_S1G_S1J_EEEEEEEvEEEENS_8epilogue10collective6detail29Sm90TmaWarpSpecializedAdapterINS1W_15DefaultEpilogueISK_NSB_IJNSB_IJllllEEESD_SV_EEES21_NS1V_6thread17LinearCombinationISK_Li1EffLNS22_9ScaleType4KindE0ELNS_15FloatRoundStyleE2ESK_EENS_4gemm15EpilogueDefaultEEEEEvvEEEEvNT_6ParamsE,@function
        .size           _ZN7cutlass13device_kernelINS_4conv6kernel13ConvUniversalINS1_16ConvProblemShapeILNS1_8OperatorE1ELi3EEENS1_10collective14CollectiveConvINS1_46MainloopSm90TmaGmmaWarpSpecializedImplicitGemmILS5_1ELi14ELi3EN4cute5tupleIJNSA_1CILi1EEESD_SD_EEENS1_36KernelImplicitTmaWarpSpecializedSm90ELi1EEENSB_IJNSC_ILi64EEESH_NSB_IJSH_EEEEEENS_6half_tESK_NSA_8TiledMMAINSA_8MMA_AtomIJNSA_4SM904GMMA25MMA_64x64x16_F32F16F16_SSILNSO_5MajorE0ELSQ_1ELNSO_7ScaleInE1ELSR_1EEEEEENSA_6LayoutISE_NSB_IJNSC_ILi0EEESV_SV_EEEEENSB_IJNSA_10UnderscoreESY_SY_EEEEENS7_6detail26Sm90ImplicitGemmTileTraitsINSA_20SM90_TMA_LOAD_IM2COLENSA_14ComposedLayoutINSA_7SwizzleILi3ELi4ELi3EEENSA_18smem_ptr_flag_bitsILi16EEENSU_INSB_IJNSB_IJNSC_ILi8EEES19_EEENSB_IJSH_SD_EEENSB_IJSD_NSC_ILi14EEEEEEEEENSB_IJNSB_IJSH_NSC_ILi512EEEEEENSB_IJSD_SV_EEENSB_IJSV_NSC_ILi4096EEEEEEEEEEEEEvEENS12_INSA_13SM90_TMA_LOADENS14_IS16_S18_NSU_INSB_IJS1B_S1A_S1D_EEENSB_IJS1H_S1G_S1J_EEEEEEEvEEEENS_8epilogue10collective6detail29Sm90TmaWarpSpecializedAdapterINS1W_15DefaultEpilogueISK_NSB_IJNSB_IJllllEEESD_SV_EEES21_NS1V_6thread17LinearCombinationISK_Li1EffLNS22_9ScaleType4KindE0ELNS_15FloatRoundStyleE2ESK_EENS_4gemm15EpilogueDefaultEEEEEvvEEEEvNT_6ParamsE,(.L_x_106 - _ZN7cutlass13device_kernelINS_4conv6kernel13ConvUniversalINS1_16ConvProblemShapeILNS1_8OperatorE1ELi3EEENS1_10collective14CollectiveConvINS1_46MainloopSm90TmaGmmaWarpSpecializedImplicitGemmILS5_1ELi14ELi3EN4cute5tupleIJNSA_1CILi1EEESD_SD_EEENS1_36KernelImplicitTmaWarpSpecializedSm90ELi1EEENSB_IJNSC_ILi64EEESH_NSB_IJSH_EEEEEENS_6half_tESK_NSA_8TiledMMAINSA_8MMA_AtomIJNSA_4SM904GMMA25MMA_64x64x16_F32F16F16_SSILNSO_5MajorE0ELSQ_1ELNSO_7ScaleInE1ELSR_1EEEEEENSA_6LayoutISE_NSB_IJNSC_ILi0EEESV_SV_EEEEENSB_IJNSA_10UnderscoreESY_SY_EEEEENS7_6detail26Sm90ImplicitGemmTileTraitsINSA_20SM90_TMA_LOAD_IM2COLENSA_14ComposedLayoutINSA_7SwizzleILi3ELi4ELi3EEENSA_18smem_ptr_flag_bitsILi16EEENSU_INSB_IJNSB_IJNSC_ILi8EEES19_EEENSB_IJSH_SD_EEENSB_IJSD_NSC_ILi14EEEEEEEEENSB_IJNSB_IJSH_NSC_ILi512EEEEEENSB_IJSD_SV_EEENSB_IJSV_NSC_ILi4096EEEEEEEEEEEEEvEENS12_INSA_13SM90_TMA_LOADENS14_IS16_S18_NSU_INSB_IJS1B_S1A_S1D_EEENSB_IJS1H_S1G_S1J_EEEEEEEvEEEENS_8epilogue10collective6detail29Sm90TmaWarpSpecializedAdapterINS1W_15DefaultEpilogueISK_NSB_IJNSB_IJllllEEESD_SV_EEES21_NS1V_6thread17LinearCombinationISK_Li1EffLNS22_9ScaleType4KindE0ELNS_15FloatRoundStyleE2ESK_EENS_4gemm15EpilogueDefaultEEEEEvvEEEEvNT_6ParamsE)
        .other          _ZN7cutlass13device_kernelINS_4conv6kernel13ConvUniversalINS1_16ConvProblemShapeILNS1_8OperatorE1ELi3EEENS1_10collective14CollectiveConvINS1_46MainloopSm90TmaGmmaWarpSpecializedImplicitGemmILS5_1ELi14ELi3EN4cute5tupleIJNSA_1CILi1EEESD_SD_EEENS1_36KernelImplicitTmaWarpSpecializedSm90ELi1EEENSB_IJNSC_ILi64EEESH_NSB_IJSH_EEEEEENS_6half_tESK_NSA_8TiledMMAINSA_8MMA_AtomIJNSA_4SM904GMMA25MMA_64x64x16_F32F16F16_SSILNSO_5MajorE0ELSQ_1ELNSO_7ScaleInE1ELSR_1EEEEEENSA_6LayoutISE_NSB_IJNSC_ILi0EEESV_SV_EEEEENSB_IJNSA_10UnderscoreESY_SY_EEEEENS7_6detail26Sm90ImplicitGemmTileTraitsINSA_20SM90_TMA_LOAD_IM2COLENSA_14ComposedLayoutINSA_7SwizzleILi3ELi4ELi3EEENSA_18smem_ptr_flag_bitsILi16EEENSU_INSB_IJNSB_IJNSC_ILi8EEES19_EEENSB_IJSH_SD_EEENSB_IJSD_NSC_ILi14EEEEEEEEENSB_IJNSB_IJSH_NSC_ILi512EEEEEENSB_IJSD_SV_EEENSB_IJSV_NSC_ILi4096EEEEEEEEEEEEEvEENS12_INSA_13SM90_TMA_LOADENS14_IS16_S18_NSU_INSB_IJS1B_S1A_S1D_EEENSB_IJS1H_S1G_S1J_EEEEEEEvEEEENS_8epilogue10collective6detail29Sm90TmaWarpSpecializedAdapterINS1W_15DefaultEpilogueISK_NSB_IJNSB_IJllllEEESD_SV_EEES21_NS1V_6thread17LinearCombinationISK_Li1EffLNS22_9ScaleType4KindE0ELNS_15FloatRoundStyleE2ESK_EENS_4gemm15EpilogueDefaultEEEEEvvEEEEvNT_6ParamsE,@"STO_CUDA_ENTRY STV_DEFAULT"
_ZN7cutlass13device_kernelINS_4conv6kernel13ConvUniversalINS1_16ConvProblemShapeILNS1_8OperatorE1ELi3EEENS1_10collective14CollectiveConvINS1_46MainloopSm90TmaGmmaWarpSpecializedImplicitGemmILS5_1ELi14ELi3EN4cute5tupleIJNSA_1CILi1EEESD_SD_EEENS1_36KernelImplicitTmaWarpSpecializedSm90ELi1EEENSB_IJNSC_ILi64EEESH_NSB_IJSH_EEEEEENS_6half_tESK_NSA_8TiledMMAINSA_8MMA_AtomIJNSA_4SM904GMMA25MMA_64x64x16_F32F16F16_SSILNSO_5MajorE0ELSQ_1ELNSO_7ScaleInE1ELSR_1EEEEEENSA_6LayoutISE_NSB_IJNSC_ILi0EEESV_SV_EEEEENSB_IJNSA_10UnderscoreESY_SY_EEEEENS7_6detail26Sm90ImplicitGemmTileTraitsINSA_20SM90_TMA_LOAD_IM2COLENSA_14ComposedLayoutINSA_7SwizzleILi3ELi4ELi3EEENSA_18smem_ptr_flag_bitsILi16EEENSU_INSB_IJNSB_IJNSC_ILi8EEES19_EEENSB_IJSH_SD_EEENSB_IJSD_NSC_ILi14EEEEEEEEENSB_IJNSB_IJSH_NSC_ILi512EEEEEENSB_IJSD_SV_EEENSB_IJSV_NSC_ILi4096EEEEEEEEEEEEEvEENS12_INSA_13SM90_TMA_LOADENS14_IS16_S18_NSU_INSB_IJS1B_S1A_S1D_EEENSB_IJS1H_S1G_S1J_EEEEEEEvEEEENS_8epilogue10collective6detail29Sm90TmaWarpSpecializedAdapterINS1W_15DefaultEpilogueISK_NSB_IJNSB_IJllllEEESD_SV_EEES21_NS1V_6thread17LinearCombinationISK_Li1EffLNS22_9ScaleType4KindE0ELNS_15FloatRoundStyleE2ESK_EENS_4gemm15EpilogueDefaultEEEEEvvEEEEvNT_6ParamsE:
[----:B------:R-:W-:Y:S01]  /*0000*/  LDC R1, c[0x0][0x28] ;  /* 0x00000a00ff017b82 */ /* 0x000fe20000000800 */
[----:B------:R-:W0:Y:S01]  /*0010*/  S2R R8, SR_TID.X ;  /* 0x0000000000087919 */ /* 0x000e220000002100 */
[----:B------:R-:W-:Y:S01]  /*0020*/  ELECT P0, URZ, PT ;  /* 0x00000000003f782f */ /* 0x000fe20003800000 */
[----:B------:R-:W-:Y:S01]  /*0030*/  BSSY B0, `(.L_x_0) ;  /* 0x000000f000007945 */ /* 0x000fe20003800000 */
[--C-:B0-----:R-:W-:Y:S02]  /*0040*/  SHF.R.U32.HI R0, RZ, 0x5, R8.reuse ;  /* 0x00000005ff007819 */ /* 0x101fe40000011608 */
[----:B------:R-:W-:-:S03]  /*0050*/  SHF.R.U32.HI R3, RZ, 0x7, R8 ;  /* 0x00000007ff037819 */ /* 0x000fc60000011608 */
[----:B------:R-:W0:Y:S04]  /*0060*/  SHFL.IDX PT, R2, R0, RZ, 0x1f ;  /* 0x00001fff00027589 */ /* 0x000e2800000e0000 */
[----:B------:R1:W2:Y:S01]  /*0070*/  SHFL.IDX PT, R7, R3, RZ, 0x1f ;  /* 0x00001fff03077589 */ /* 0x0002a200000e0000 */
[----:B0-----:R-:W-:-:S13]  /*0080*/  ISETP.NE.OR P0, PT, R2, RZ, !P0 ;  /* 0x000000ff0200720c */ /* 0x001fda0004705670 */
[----:B-12---:R-:W-:Y:S05]  /*0090*/  @P0 BRA `(.L_x_1) ;  /* 0x0000000000200947 */ /* 0x006fea0003800000 */
[----:B------:R-:W-:Y:S02]  /*00a0*/  ULDC.64 UR4, c[0x0][0x198] ;  /* 0x0000660000047ab9 */ /* 0x000fe40000000a00 */
[----:B------:R-:W-:Y:S02]  /*00b0*/  UIADD3 UR6, UP0, UR4, 0xf0, URZ ;  /* 0x000000f004067890 */ /* 0x000fe4000ff1e03f */
[----:B------:R-:W-:Y:S02]  /*00c0*/  UIADD3 UR4, UP1, UR4, 0x270, URZ ;  /* 0x0000027004047890 */ /* 0x000fe4000ff3e03f */
[----:B------:R-:W-:Y:S02]  /*00d0*/  UIADD3.X UR7, URZ, UR5, URZ, UP0, !UPT ;  /* 0x000000053f077290 */ /* 0x000fe400087fe43f */
[----:B------:R-:W-:-:S07]  /*00e0*/  UIADD3.X UR5, URZ, UR5, URZ, UP1, !UPT ;  /* 0x000000053f057290 */ /* 0x000fce0008ffe43f */
[----:B------:R0:W-:Y:S02]  /*00f0*/  UTMACCTL.PF [UR6] ;  /* 0x00000000060079b9 */ /* 0x0001e40008040000 */
[----:B------:R0:W-:Y:S02]  /*0100*/  UTMACCTL.PF [UR4] ;  /* 0x00000000040079b9 */ /* 0x0001e40008040000 */
[----:B0-----:R-:W-:Y:S01]  /*0110*/  NOP ;  /* 0x0000000000007918 */ /* 0x001fe20000000000 */
.L_x_1:
[----:B------:R-:W-:Y:S05]  /*0120*/  BSYNC B0 ;  /* 0x0000000000007941 */ /* 0x000fea0003800000 */
.L_x_0:
[----:B------:R-:W0:Y:S01]  /*0130*/  SHFL.IDX PT, R0, R0, RZ, 0x1f ;  /* 0x00001fff00007589 */ /* 0x000e2200000e0000 */
[----:B------:R-:W-:-:S04]  /*0140*/  SHF.R.S32.HI R3, RZ, 0x1f, R2 ;  /* 0x0000001fff037819 */ /* 0x000fc80000011402 */
[----:B------:R-:W-:Y:S02]  /*0150*/  LEA.HI R3, R3, R2, RZ, 0x2 ;  /* 0x0000000203037211 */ /* 0x000fe400078f10ff */
[----:B0-----:R-:W-:-:S13]  /*0160*/  ISETP.NE.AND P0, PT, R0, RZ, PT ;  /* 0x000000ff0000720c */ /* 0x001fda0003f05270 */
[----:B------:R-:W-:Y:S05]  /*0170*/  @P0 BRA `(.L_x_2) ;  /* 0x0000000000b40947 */ /* 0x000fea0003800000 */
[----:B------:R-:W-:Y:S01]  /*0180*/  ELECT P0, URZ, PT ;  /* 0x00000000003f782f */ /* 0x000fe20003800000 */
[----:B------:R-:W-:-:S12]  /*0190*/  BSSY B0, `(.L_x_2) ;  /* 0x000002b000007945 */ /* 0x000fd80003800000 */
[----:B------:R-:W-:Y:S05]  /*01a0*/  @!P0 BRA `(.L_x_3) ;  /* 0x0000000000a48947 */ /* 0x000fea0003800000 */
[----:B------:R-:W0:Y:S01]  /*01b0*/  S2UR UR8, SR_CgaCtaId ;  /* 0x00000000000879c3 */ /* 0x000e220000008800 */
[----:B------:R-:W-:Y:S01]  /*01c0*/  UMOV UR4, 0x400 ;  /* 0x0000040000047882 */ /* 0x000fe20000000000 */
[----:B------:R-:W-:Y:S01]  /*01d0*/  UMOV UR5, 0x1 ;  /* 0x0000000100057882 */ /* 0x000fe20000000000 */
[----:B------:R-:W-:Y:S02]  /*01e0*/  UMOV UR6, 0x80 ;  /* 0x0000008000067882 */ /* 0x000fe40000000000 */
[----:B------:R-:W-:-:S04]  /*01f0*/  UIADD3 UR6, -UR6, 0x100000, URZ ;  /* 0x0010000006067890 */ /* 0x000fc8000fffe13f */
[----:B------:R-:W-:Y:S02]  /*0200*/  USHF.L.U32 UR7, UR6, 0xb, URZ ;  /* 0x0000000b06077899 */ /* 0x000fe4000800063f */
[----:B------:R-:W-:Y:S02]  /*0210*/  USHF.L.U32 UR6, UR6, 0x1, URZ ;  /* 0x0000000106067899 */ /* 0x000fe4000800063f */
[----:B0-----:R-:W-:Y:S02]  /*0220*/  ULEA UR8, UR8, UR4, 0x18 ;  /* 0x0000000408087291 */ /* 0x001fe4000f8ec03f */
[----:B------:R-:W-:-:S04]  /*0230*/  UIADD3 UR4, -UR5, 0x100000, URZ ;  /* 0x0010000005047890 */ /* 0x000fc8000fffe13f */
[----:B------:R-:W-:Y:S02]  /*0240*/  USHF.L.U32 UR5, UR4, 0xb, URZ ;  /* 0x0000000b04057899 */ /* 0x000fe4000800063f */
[----:B------:R-:W-:Y:S01]  /*0250*/  USHF.L.U32 UR4, UR4, 0x1, URZ ;  /* 0x0000000104047899 */ /* 0x000fe2000800063f */
[----:B------:R-:W0:Y:S11]  /*0260*/  FENCE.VIEW.ASYNC.S ;  /* 0x00000000000073c6 */ /* 0x000e360000000000 */
[----:B0-----:R0:W1:Y:S01]  /*0270*/  SYNCS.EXCH.64 URZ, [UR8+0x38000], UR4 ;  /* 0x03800004083f75b2 */ /* 0x0010620008000100 */
[----:B------:R0:W2:Y:S01]  /*0280*/  SYNCS.EXCH.64 URZ, [UR8+0x38070], UR6 ;  /* 0x03807006083f75b2 */ /* 0x0000a20008000100 */
[----:B------:R0:W3:Y:S01]  /*0290*/  SYNCS.EXCH.64 URZ, [UR8+0x38008], UR4 ;  /* 0x03800804083f75b2 */ /* 0x0000e20008000100 */
[----:B------:R0:W4:Y:S01]  /*02a0*/  SYNCS.EXCH.64 URZ, [UR8+0x38078], UR6 ;  /* 0x03807806083f75b2 */ /* 0x0001220008000100 */
[----:B------:R0:W0:Y:S01]  /*02b0*/  SYNCS.EXCH.64 URZ, [UR8+0x38010], UR4 ;  /* 0x03801004083f75b2 */ /* 0x0000220008000100 */
        /* <DEDUP_REMOVED lines=23> */
[----:B-1234-:R-:W-:Y:S01]  /*0430*/  NOP ;  /* 0x0000000000007918 */ /* 0x01efe20000000000 */
.L_x_3:
[----:B0-----:R-:W-:Y:S05]  /*0440*/  BSYNC B0 ;  /* 0x0000000000007941 */ /* 0x001fea0003800000 */
.L_x_2:
[----:B------:R-:W-:Y:S01]  /*0450*/  ULDC.64 UR4, c[0x0][0x618] ;  /* 0x0001860000047ab9 */ /* 0x000fe20000000a00 */
[----:B------:R-:W-:Y:S01]  /*0460*/  LOP3.LUT R3, R3, 0xfffffffc, RZ, 0xc0, !PT ;  /* 0xfffffffc03037812 */ /* 0x000fe200078ec0ff */
[----:B------:R-:W-:Y:S01]  /*0470*/  NOP ;  /* 0x0000000000007918 */ /* 0x000fe20000000000 */
[----:B------:R-:W-:Y:S01]  /*0480*/  ISETP.NE.U32.AND P0, PT, RZ, UR4, PT ;  /* 0x00000004ff007c0c */ /* 0x000fe2000bf05070 */
[----:B------:R-:W-:Y:S01]  /*0490*/  NOP ;  /* 0x0000000000007918 */ /* 0x000fe20000000000 */
[----:B------:R-:W-:Y:S01]  /*04a0*/  BAR.SYNC.DEFER_BLOCKING 0x0 ;  /* 0x0000000000007b1d */ /* 0x000fe20000010000 */
[----:B------:R-:W-:Y:S01]  /*04b0*/  IMAD.IADD R6, R2, 0x1, -R3 ;  /* 0x0000000102067824 */ /* 0x000fe200078e0a03 */
[----:B------:R-:W-:Y:S02]  /*04c0*/  ISETP.NE.AND.EX P0, PT, RZ, UR5, PT, P0 ;  /* 0x00000005ff007c0c */ /* 0x000fe4000bf05300 */
[C---:B------:R-:W-:Y:S02]  /*04d0*/  ISETP.NE.AND P2, PT, R7.reuse, 0x1, PT ;  /* 0x000000010700780c */ /* 0x040fe40003f45270 */
[----:B------:R-:W-:Y:S01]  /*04e0*/  LOP3.LUT P1, RZ, R7, R6, RZ, 0xfc, !PT ;  /* 0x0000000607ff7212 */ /* 0x000fe2000782fcff */
[----:B------:R-:W-:-:S03]  /*04f0*/  ULDC.64 UR12, c[0x0][0x208] ;  /* 0x00008200000c7ab9 */ /* 0x000fc60000000a00 */
[----:B------:R-:W-:-:S04]  /*0500*/  SEL R3, RZ, 0x1, P1 ;  /* 0x00000001ff037807 */ /* 0x000fc80000800000 */
[----:B------:R-:W-:Y:S01]  /*0510*/  SEL R3, R3, 0x2, P2 ;  /* 0x0000000203037807 */ /* 0x000fe20001000000 */
[----:B------:R-:W-:Y:S06]  /*0520*/  @!P0 BRA `(.L_x_4) ;  /* 0x00000000001c8947 */ /* 0x000fec0003800000 */
[----:B------:R-:W0:Y:S02]  /*0530*/  LDC.64 R4, c[0x0][0x618] ;  /* 0x00018600ff047b82 */ /* 0x000e240000000a00 */
[----:B0-----:R-:W2:Y:S02]  /*0540*/  LDG.E.64 R4, desc[UR12][R4.64] ;  /* 0x0000000c04047981 */ /* 0x001ea4000c1e1b00 */
[----:B--2---:R-:W-:-:S04]  /*0550*/  ISETP.NE.U32.AND P0, PT, R4, RZ, PT ;  /* 0x000000ff0400720c */ /* 0x004fc80003f05070 */
[----:B------:R-:W-:-:S13]  /*0560*/  ISETP.NE.AND.EX P0, PT, R5, RZ, PT, P0 ;  /* 0x000000ff0500720c */ /* 0x000fda0003f05300 */
[----:B------:R-:W-:Y:S05]  /*0570*/  @!P0 BRA `(.L_x_4) ;  /* 0x0000000000088947 */ /* 0x000fea0003800000 */
[----:B------:R2:W5:Y:S01]  /*0580*/  LD.E R0, desc[UR12][R4.64] ;  /* 0x0000000c04007980 */ /* 0x000562000c101900 */
[----:B------:R-:W-:Y:S05]  /*0590*/  BRA `(.L_x_5) ;  /* 0x0000000000207947 */ /* 0x000fea0003800000 */
.L_x_4:
[----:B------:R-:W-:Y:S02]  /*05a0*/  ULDC.64 UR4, c[0x0][0x608] ;  /* 0x0001820000047ab9 */ /* 0x000fe40000000a00 */
[----:B------:R-:W-:-:S04]  /*05b0*/  ISETP.NE.U32.AND P0, PT, RZ, UR4, PT ;  /* 0x00000004ff007c0c */ /* 0x000fc8000bf05070 */
[----:B------:R-:W-:-:S13]  /*05c0*/  ISETP.NE.AND.EX P0, PT, RZ, UR5, PT, P0 ;  /* 0x00000005ff007c0c */ /* 0x000fda000bf05300 */
[----:B------:R-:W-:Y:S05]  /*05d0*/  @!P0 BRA `(.L_x_6) ;  /* 0x00000000000c8947 */ /* 0x000fea0003800000 */
[----:B------:R-:W0:Y:S02]  /*05e0*/  LDC.64 R4, c[0x0][0x608] ;  /* 0x00018200ff047b82 */ /* 0x000e240000000a00 */
[----:B0-----:R0:W5:Y:S01]  /*05f0*/  LDG.E R0, desc[UR12][R4.64] ;  /* 0x0000000c04007981 */ /* 0x001162000c1e1900 */
[----:B------:R-:W-:Y:S05]  /*0600*/  BRA `(.L_x_5) ;  /* 0x0000000000047947 */ /* 0x000fea0003800000 */
.L_x_6:
[----:B------:R-:W1:Y:S02]  /*0610*/  LDC R0, c[0x0][0x600] ;  /* 0x00018000ff007b82 */ /* 0x000e640000000800 */
.L_x_5:
[----:B------:R-:W-:Y:S02]  /*0620*/  ULDC.64 UR4, c[0x0][0x620] ;  /* 0x0001880000047ab9 */ /* 0x000fe40000000a00 */
[----:B------:R-:W-:-:S04]  /*0630*/  ISETP.NE.U32.AND P0, PT, RZ, UR4, PT ;  /* 0x00000004ff007c0c */ /* 0x000fc8000bf05070 */
[----:B------:R-:W-:-:S13]  /*0640*/  ISETP.NE.AND.EX P0, PT, RZ, UR5, PT, P0 ;  /* 0x00000005ff007c0c */ /* 0x000fda000bf05300 */
[----:B------:R-:W-:Y:S05]  /*0650*/  @!P0 BRA `(.L_x_7) ;  /* 0x00000000001c8947 */ /* 0x000fea0003800000 */
[----:B0-2---:R-:W0:Y:S02]  /*0660*/  LDC.64 R4, c[0x0][0x620] ;  /* 0x00018800ff047b82 */ /* 0x005e240000000a00 */
[----:B0-----:R-:W2:Y:S02]  /*0670*/  LDG.E.64 R4, desc[UR12][R4.64] ;  /* 0x0000000c04047981 */ /* 0x001ea4000c1e1b00 */
[----:B--2---:R-:W-:-:S04]  /*0680*/  ISETP.NE.U32.AND P0, PT, R4, RZ, PT ;  /* 0x000000ff0400720c */ /* 0x004fc80003f05070 */
[----:B------:R-:W-:-:S13]  /*0690*/  ISETP.NE.AND.EX P0, PT, R5, RZ, PT, P0 ;  /* 0x000000ff0500720c */ /* 0x000fda0003f05300 */
[----:B------:R-:W-:Y:S05]  /*06a0*/  @!P0 BRA `(.L_x_7) ;  /* 0x0000000000088947 */ /* 0x000fea0003800000 */
[----:B------:R0:W5:Y:S01]  /*06b0*/  LD.E R2, desc[UR12][R4.64] ;  /* 0x0000000c04027980 */ /* 0x000162000c101900 */
[----:B------:R-:W-:Y:S05]  /*06c0*/  BRA `(.L_x_8) ;  /* 0x0000000000207947 */ /* 0x000fea0003800000 */
.L_x_7:
[----:B------:R-:W-:Y:S02]  /*06d0*/  ULDC.64 UR4, c[0x0][0x610] ;  /* 0x0001840000047ab9 */ /* 0x000fe40000000a00 */
[----:B------:R-:W-:-:S04]  /*06e0*/  ISETP.NE.U32.AND P0, PT, RZ, UR4, PT ;  /* 0x00000004ff007c0c */ /* 0x000fc8000bf05070 */
[----:B------:R-:W-:-:S13]  /*06f0*/  ISETP.NE.AND.EX P0, PT, RZ, UR5, PT, P0 ;  /* 0x00000005ff007c0c */ /* 0x000fda000bf05300 */
[----:B------:R-:W-:Y:S05]  /*0700*/  @!P0 BRA `(.L_x_9) ;  /* 0x00000000000c8947 */ /* 0x000fea0003800000 */
[----:B0-2---:R-:W0:Y:S02]  /*0710*/  LDC.64 R4, c[0x0][0x610] ;  /* 0x00018400ff047b82 */ /* 0x005e240000000a00 */
[----:B0-----:R4:W5:Y:S01]  /*0720*/  LDG.E R2, desc[UR12][R4.64] ;  /* 0x0000000c04027981 */ /* 0x001962000c1e1900 */
[----:B------:R-:W-:Y:S05]  /*0730*/  BRA `(.L_x_8) ;  /* 0x0000000000047947 */ /* 0x000fea0003800000 */
.L_x_9:
[----:B------:R-:W3:Y:S02]  /*0740*/  LDC R2, c[0x0][0x604] ;  /* 0x00018100ff027b82 */ /* 0x000ee40000000800 */
.L_x_8:
[----:B0-2-4-:R-:W0:Y:S01]  /*0750*/  LDC R4, c[0x0][0x3e8] ;  /* 0x0000fa00ff047b82 */ /* 0x015e220000000800 */
[----:B------:R-:W-:Y:S01]  /*0760*/  ULDC UR4, c[0x0][0x3dc] ;  /* 0x0000f70000047ab9 */ /* 0x000fe20000000800 */
[----:B------:R-:W-:Y:S01]  /*0770*/  ISETP.NE.AND P0, PT, R7, RZ, PT ;  /* 0x000000ff0700720c */ /* 0x000fe20003f05270 */
[----:B------:R-:W-:Y:S01]  /*0780*/  UIADD3 UR4, UR4, 0x3f, URZ ;  /* 0x0000003f04047890 */ /* 0x000fe2000fffe03f */
[----:B------:R-:W-:-:S03]  /*0790*/  ULDC.64 UR6, c[0x0][0x3e0] ;  /* 0x0000f80000067ab9 */ /* 0x000fc60000000a00 */
[----:B------:R-:W-:Y:S02]  /*07a0*/  USHF.R.S32.HI UR5, URZ, 0x1f, UR4 ;  /* 0x0000001f3f057899 */ /* 0x000fe40008011404 */
[----:B------:R-:W-:Y:S02]  /*07b0*/  UIMAD UR6, UR7, UR6, URZ ;  /* 0x00000006070672a4 */ /* 0x000fe4000f8e023f */
[----:B------:R-:W-:-:S04]  /*07c0*/  ULEA.HI UR5, UR5, UR4, URZ, 0x6 ;  /* 0x0000000405057291 */ /* 0x000fc8000f8f303f */
[----:B------:R-:W-:Y:S01]  /*07d0*/  USHF.R.S32.HI UR15, URZ, 0x6, UR5 ;  /* 0x000000063f0f7899 */ /* 0x000fe20008011405 */
[----:B0-----:R-:W-:-:S05]  /*07e0*/  IMAD R4, R4, UR6, RZ ;  /* 0x0000000604047c24 */ /* 0x001fca000f8e02ff */
[----:B------:R-:W-:Y:S01]  /*07f0*/  IMAD R4, R4, UR15, RZ ;  /* 0x0000000f04047c24 */ /* 0x000fe2000f8e02ff */
[----:B------:R-:W-:Y:S06]  /*0800*/  @!P0 BRA `(.L_x_10) ;  /* 0x0000002c00e08947 */ /* 0x000fec0003800000 */
[----:B------:R-:W-:-:S13]  /*0810*/  ISETP.NE.AND P0, PT, R7, 0x1, PT ;  /* 0x000000010700780c */ /* 0x000fda0003f05270 */
[----:B------:R-:W-:Y:S05]  /*0820*/  @P0 EXIT ;  /* 0x000000000000094d */ /* 0x000fea0003800000 */
[----:B------:R-:W-:Y:S01]  /*0830*/  ISETP.GE.AND P0, PT, R4, 0x1, PT ;  /* 0x000000010400780c */ /* 0x000fe20003f06270 */
[----:B------:R-:W-:Y:S01]  /*0840*/  UMOV UR4, URZ ;  /* 0x0000003f00047c82 */ /* 0x000fe20008000000 */
[----:B------:R-:W-:Y:S02]  /*0850*/  CS2R R54, SRZ ;  /* 0x0000000000367805 */ /* 0x000fe4000001ff00 */
[----:B------:R-:W-:Y:S02]  /*0860*/  CS2R R24, SRZ ;  /* 0x0000000000187805 */ /* 0x000fe4000001ff00 */
[----:B------:R-:W-:Y:S02]  /*0870*/  CS2R R26, SRZ ;  /* 0x00000000001a7805 */ /* 0x000fe4000001ff00 */
[----:B------:R-:W-:Y:S02]  /*0880*/  CS2R R28, SRZ ;  /* 0x00000000001c7805 */ /* 0x000fe4000001ff00 */
[----:B------:R-:W-:-:S02]  /*0890*/  CS2R R30, SRZ ;  /* 0x00000000001e7805 */ /* 0x000fc4000001ff00 */
[----:B------:R-:W-:Y:S02]  /*08a0*/  CS2R R32, SRZ ;  /* 0x0000000000207805 */ /* 0x000fe4000001ff00 */
        /* <DEDUP_REMOVED lines=9> */
[----:B------:R-:W-:Y:S01]  /*0940*/  CS2R R52, SRZ ;  /* 0x0000000000347805 */ /* 0x000fe2000001ff00 */
[----:B------:R-:W-:Y:S06]  /*0950*/  @!P0 BRA `(.L_x_11) ;  /* 0x0000000000a48947 */ /* 0x000fec0003800000 */
[----:B------:R-:W-:-:S04]  /*0960*/  LOP3.LUT R5, R3, 0x1, RZ, 0xfc, !PT ;  /* 0x0000000103057812 */ /* 0x000fc800078efcff */
[----:B------:R-:W-:-:S13]  /*0970*/  ISETP.NE.AND P0, PT, R5, 0x3, PT ;  /* 0x000000030500780c */ /* 0x000fda0003f05270 */
[----:B------:R-:W-:Y:S05]  /*0980*/  @!P0 BRA `(.L_x_12) ;  /* 0x0000000000048947 */ /* 0x000fea0003800000 */
[----:B------:R-:W-:Y:S01]  /*0990*/  BPT.TRAP 0x1 ;  /* 0x000000040000795c */ /* 0x000fe20000300000 */
.L_x_12:
[----:B------:R-:W0:Y:S01]  /*09a0*/  S2UR UR5, SR_CgaCtaId ;  /* 0x00000000000579c3 */ /* 0x000e220000008800 */
[----:B------:R-:W-:Y:S01]  /*09b0*/  SHF.L.U32 R5, RZ, 0x1f, RZ ;  /* 0x0000001fff057819 */ /* 0x000fe200000006ff */
[----:B------:R-:W-:Y:S02]  /*09c0*/  UMOV UR4, 0x400 ;  /* 0x0000040000047882 */ /* 0x000fe40000000000 */
[----:B0-----:R-:W-:-:S12]  /*09d0*/  ULEA UR5, UR5, UR4, 0x18 ;  /* 0x0000000405057291 */ /* 0x001fd8000f8ec03f */
.L_x_13:
[----:B0-----:R-:W-:-:S04]  /*09e0*/  IMAD.U32 R6, RZ, RZ, UR5 ;  /* 0x00000005ff067e24 */ /* 0x001fc8000f8e00ff */
[----:B------:R0:W2:Y:S03]  /*09f0*/  SYNCS.PHASECHK.TRANS64.TRYWAIT P0, [R6+URZ+0x38000], R5 ;  /* 0x03800005060075a7 */ /* 0x0000a6000800017f */
[----:B--2---:R-:W-:Y:S05]  /*0a00*/  @!P0 NANOSLEEP.SYNCS 0x989680 ;  /* 0x009896800000895d */ /* 0x004fea0003900000 */
[----:B------:R-:W2:Y:S02]  /*0a10*/  @!P0 SYNCS.PHASECHK.TRANS64 P0, [R6+URZ+0x38000], R5 ;  /* 0x03800005060085a7 */ /* 0x000ea4000800007f */
[----:B--2---:R-:W-:Y:S05]  /*0a20*/  @!P0 BRA `(.L_x_13) ;  /* 0xfffffffc00ec8947 */ /* 0x004fea000383ffff */
[----:B------:R-:W-:Y:S01]  /*0a30*/  USHF.R.U32.HI UR4, URZ, 0x4, UR5 ;  /* 0x000000043f047899 */ /* 0x000fe20008011605 */
[----:B------:R-:W-:Y:S01]  /*0a40*/  WARPGROUP.ARRIVE ;  /* 0x00000000000079c5 */ /* 0x000fe20000000000 */
[----:B------:R-:W-:Y:S02]  /*0a50*/  UIADD3 UR5, UR5, 0x1c000, URZ ;  /* 0x0001c00005057890 */ /* 0x000fe4000fffe03f */
[----:B------:R-:W-:Y:S02]  /*0a60*/  ULOP3.LUT UR4, UR4, 0x3fff, URZ, 0xc0, !UPT ;  /* 0x00003fff04047892 */ /* 0x000fe4000f8ec03f */
[----:B------:R-:W-:Y:S02]  /*0a70*/  USHF.R.U32.HI UR5, URZ, 0x4, UR5 ;  /* 0x000000043f057899 */ /* 0x000fe40008011605 */
[----:B------:R-:W-:Y:S02]  /*0a80*/  ULOP3.LUT UR9, UR4, 0x10000, URZ, 0xfc, !UPT ;  /* 0x0001000004097892 */ /* 0x000fe4000f8efc3f */
[----:B------:R-:W-:Y:S01]  /*0a90*/  ULOP3.LUT UR8, UR5, 0x3fff, URZ, 0xc0, !UPT ;  /* 0x00003fff05087892 */ /* 0x000fe2000f8ec03f */
[----:B------:R-:W-:-:S02]  /*0aa0*/  UMOV UR7, 0x40000040 ;  /* 0x4000004000077882 */ /* 0x000fc40000000000 */
[----:B------:R-:W-:Y:S02]  /*0ab0*/  UMOV UR5, 0x40000040 ;  /* 0x4000004000057882 */ /* 0x000fe40000000000 */
[----:B------:R-:W-:Y:S02]  /*0ac0*/  UMOV UR4, UR9 ;  /* 0x0000000900047c82 */ /* 0x000fe40008000000 */
[----:B------:R-:W-:Y:S02]  /*0ad0*/  UMOV UR6, UR8 ;  /* 0x0000000800067c82 */ /* 0x000fe40008000000 */
[----:B------:R-:W-:Y:S01]  /*0ae0*/  HGMMA.64x64x16.F32 R24, gdesc[UR4].tnspB, RZ, !UPT ;  /* 0x40e00000041879f0 */ /* 0x000fe2000c7008ff */
[----:B------:R-:W-:Y:S02]  /*0af0*/  UIADD3 UR4, UR9, 0x2, URZ ;  /* 0x0000000209047890 */ /* 0x000fe4000fffe03f */
[----:B------:R-:W-:Y:S01]  /*0b00*/  UIADD3 UR6, UR8, 0x80, URZ ;  /* 0x0000008008067890 */ /* 0x000fe2000fffe03f */
[----:B------:R-:W-:Y:S01]  /*0b10*/  UMOV UR5, 0x40000040 ;  /* 0x4000004000057882 */ /* 0x000fe20000000000 */
[----:B------:R-:W-:-:S07]  /*0b20*/  UMOV UR7, 0x40000040 ;  /* 0x4000004000077882 */ /* 0x000fce0000000000 */
[----:B------:R-:W-:Y:S01]  /*0b30*/  HGMMA.64x64x16.F32 R24, gdesc[UR4].tnspB, R24 ;  /* 0x40e00000041879f0 */ /* 0x000fe20008700818 */
        /* <DEDUP_REMOVED lines=9> */
[----:B------:R-:W-:Y:S01]  /*0bd0*/  HGMMA.64x64x16.F32 R24, gdesc[UR4].tnspB, R24, gsb0 ;  /* 0x40e00000041879f0 */ /* 0x000fe20008000818 */
[----:B------:R-:W-:-:S05]  /*0be0*/  UMOV UR4, 0x1 ;  /* 0x0000000100047882 */ /* 0x000fca0000000000 */
.L_x_11:
[----:B0-----:R-:W-:-:S05]  /*0bf0*/  VIMNMX R5, R4, 0x1, PT ;  /* 0x0000000104057848 */ /* 0x001fca0003fe0100 */
[----:B------:R-:W-:-:S05]  /*0c00*/  IMAD.IADD R6, R4, 0x1, -R5 ;  /* 0x0000000104067824 */ /* 0x000fca00078e0a05 */
[----:B------:R-:W-:-:S13]  /*0c10*/  ISETP.GE.AND P0, PT, R6, 0x1, PT ;  /* 0x000000010600780c */ /* 0x000fda0003f06270 */
[----:B------:R-:W-:Y:S05]  /*0c20*/  @!P0 BRA `(.L_x_14) ;  /* 0x0000000400148947 */ /* 0x000fea0003800000 */
[----:B------:R-:W0:Y:S01]  /*0c30*/  S2UR UR6, SR_CgaCtaId ;  /* 0x00000000000679c3 */ /* 0x000e220000008800 */
[----:B------:R-:W-:Y:S01]  /*0c40*/  UMOV UR5, 0x400 ;  /* 0x0000040000057882 */ /* 0x000fe20000000000 */
[----:B------:R-:W-:Y:S01]  /*0c50*/  LOP3.LUT R10, R3, 0x1, RZ, 0xfc, !PT ;  /* 0x00000001030a7812 */ /* 0x000fe200078efcff */
[----:B------:R-:W-:Y:S01]  /*0c60*/  IMAD.MOV.U32 R9, RZ, RZ, RZ ;  /* 0x000000ffff097224 */ /* 0x000fe200078e00ff */
[----:B------:R-:W-:Y:S01]  /*0c70*/  UISETP.NE.U32.AND UP0, UPT, UR4, URZ, UPT ;  /* 0x0000003f0400728c */ /* 0x000fe2000bf05070 */
[----:B------:R-:W-:Y:S01]  /*0c80*/  IMAD.MOV.U32 R5, RZ, RZ, R6 ;  /* 0x000000ffff057224 */ /* 0x000fe200078e0006 */
[----:B0-----:R-:W-:-:S04]  /*0c90*/  ULEA UR14, UR6, UR5, 0x18 ;  /* 0x00000005060e7291 */ /* 0x001fc8000f8ec03f */
[----:B------:R-:W-:Y:S02]  /*0ca0*/  USHF.R.U32.HI UR5, URZ, 0x4, UR14 ;  /* 0x000000043f057899 */ /* 0x000fe4000801160e */
[----:B------:R-:W-:Y:S02]  /*0cb0*/  UIADD3 UR6, UR14, 0x1c000, URZ ;  /* 0x0001c0000e067890 */ /* 0x000fe4000fffe03f */
[----:B------:R-:W-:Y:S02]  /*0cc0*/  ULOP3.LUT UR5, UR5, 0x3fff, URZ, 0xc0, !UPT ;  /* 0x00003fff05057892 */ /* 0x000fe4000f8ec03f */
[----:B------:R-:W-:Y:S02]  /*0cd0*/  USHF.R.U32.HI UR6, URZ, 0x4, UR6 ;  /* 0x000000043f067899 */ /* 0x000fe40008011606 */
[----:B------:R-:W-:Y:S02]  /*0ce0*/  ULOP3.LUT UR15, UR5, 0x10000, URZ, 0xfc, !UPT ;  /* 0x00010000050f7892 */ /* 0x000fe4000f8efc3f */
[----:B------:R-:W-:Y:S01]  /*0cf0*/  ULOP3.LUT UR16, UR6, 0x3fff, URZ, 0xc0, !UPT ;  /* 0x00003fff06107892 */ /* 0x000fe2000f8ec03f */
[----:B------:R-:W-:-:S11]  /*0d00*/  UMOV UR5, URZ ;  /* 0x0000003f00057c82 */ /* 0x000fd60008000000 */
.L_x_19:
[----:B------:R-:W-:-:S13]  /*0d10*/  ISETP.NE.AND P1, PT, R10, 0x3, PT ;  /* 0x000000030a00780c */ /* 0x000fda0003f25270 */
[----:B0-----:R-:W-:Y:S05]  /*0d20*/  @!P1 BRA `(.L_x_15) ;  /* 0x0000000000049947 */ /* 0x001fea0003800000 */
[----:B------:R-:W-:Y:S01]  /*0d30*/  BPT.TRAP 0x1 ;  /* 0x000000040000795c */ /* 0x000fe20000300000 */
.L_x_15:
[----:B------:R-:W-:Y:S01]  /*0d40*/  SHF.L.U32 R7, R9, 0x1f, RZ ;  /* 0x0000001f09077819 */ /* 0x000fe200000006ff */
[----:B------:R-:W-:-:S12]  /*0d50*/  ULEA UR6, UR4, UR14, 0x3 ;  /* 0x0000000e04067291 */ /* 0x000fd8000f8e183f */
.L_x_16:
[----:B0-----:R-:W-:-:S04]  /*0d60*/  IMAD.U32 R8, RZ, RZ, UR6 ;  /* 0x00000006ff087e24 */ /* 0x001fc8000f8e00ff */
[----:B------:R0:W2:Y:S03]  /*0d70*/  SYNCS.PHASECHK.TRANS64.TRYWAIT P0, [R8+URZ+0x38000], R7 ;  /* 0x03800007080075a7 */ /* 0x0000a6000800017f */
[----:B--2---:R-:W-:Y:S05]  /*0d80*/  @!P0 NANOSLEEP.SYNCS 0x989680 ;  /* 0x009896800000895d */ /* 0x004fea0003900000 */
[----:B------:R-:W2:Y:S02]  /*0d90*/  @!P0 SYNCS.PHASECHK.TRANS64 P0, [R8+URZ+0x38000], R7 ;  /* 0x03800007080085a7 */ /* 0x000ea4000800007f */
[----:B--2---:R-:W-:Y:S05]  /*0da0*/  @!P0 BRA `(.L_x_16) ;  /* 0xfffffffc00ec8947 */ /* 0x004fea000383ffff */
[----:B------:R-:W-:Y:S01]  /*0db0*/  ULEA UR6, UR4, UR15, 0x9 ;  /* 0x0000000f04067291 */ /* 0x000fe2000f8e483f */
[----:B------:R-:W-:Y:S01]  /*0dc0*/  WARPGROUP.ARRIVE ;  /* 0x00000000000079c5 */ /* 0x000fe20000000000 */
[----:B------:R-:W-:Y:S01]  /*0dd0*/  ULEA UR7, UR4, UR16, 0x9 ;  /* 0x0000001004077291 */ /* 0x000fe2000f8e483f */
[----:B------:R-:W-:Y:S01]  /*0de0*/  UMOV UR9, 0x40000040 ;  /* 0x4000004000097882 */ /* 0x000fe20000000000 */
[----:B------:R-:W-:-:S03]  /*0df0*/  UMOV UR11, 0x40000040 ;  /* 0x40000040000b7882 */ /* 0x000fc60000000000 */
[----:B------:R-:W-:Y:S02]  /*0e00*/  UMOV UR8, UR6 ;  /* 0x0000000600087c82 */ /* 0x000fe40008000000 */
[----:B------:R-:W-:Y:S02]  /*0e10*/  UMOV UR10, UR7 ;  /* 0x00000007000a7c82 */ /* 0x000fe40008000000 */
[----:B------:R-:W-:Y:S01]  /*0e20*/  HGMMA.64x64x16.F32 R24, gdesc[UR8].tnspB, R24, UP0 ;  /* 0x40e00000081879f0 */ /* 0x000fe2000bf00818 */
        /* <DEDUP_REMOVED lines=14> */
[----:B------:R-:W-:Y:S03]  /*0f10*/  HGMMA.64x64x16.F32 R24, gdesc[UR8].tnspB, R24, gsb0 ;  /* 0x40e00000081879f0 */ /* 0x000fe60008000818 */
[----:B------:R-:W-:Y:S02]  /*0f20*/  WARPGROUP.DEPBAR.LE gsb0, 0x1 ;  /* 0x00008000000079c5 */ /* 0x000fe40000010100 */
[----:B------:R-:W-:Y:S05]  /*0f30*/  @!P1 BRA `(.L_x_17) ;  /* 0x0000000000049947 */ /* 0x000fea0003800000 */
[----:B------:R-:W-:Y:S01]  /*0f40*/  BPT.TRAP 0x1 ;  /* 0x000000040000795c */ /* 0x000fe20000300000 */
.L_x_17:
[----:B------:R-:W-:Y:S01]  /*0f50*/  ULEA UR6, UR5, UR14, 0x3 ;  /* 0x0000000e05067291 */ /* 0x000fe2000f8e183f */
[----:B------:R-:W-:-:S03]  /*0f60*/  ISETP.GT.U32.AND P0, PT, R3, 0x1, PT ;  /* 0x000000010300780c */ /* 0x000fc60003f04070 */
[----:B------:R-:W-:-:S04]  /*0f70*/  UIADD3 UR6, UR6, 0x38070, URZ ;  /* 0x0003807006067890 */ /* 0x000fc8000fffe03f */
[----:B------:R-:W-:-:S09]  /*0f80*/  UPRMT UR6, URZ, 0x654, UR6 ;  /* 0x000006543f067896 */ /* 0x000fd20008000006 */
[----:B------:R-:W-:Y:S01]  /*0f90*/  SYNCS.ARRIVE.TRANS64.RED.A1T0 RZ, [UR6], RZ ;  /* 0x000000ffffff79a7 */ /* 0x000fe20008100406 */
[----:B------:R-:W-:Y:S05]  /*0fa0*/  @P0 BRA `(.L_x_18) ;  /* 0x0000000000040947 */ /* 0x000fea0003800000 */
[----:B------:R-:W-:Y:S01]  /*0fb0*/  BPT.TRAP 0x1 ;  /* 0x000000040000795c */ /* 0x000fe20000300000 */
.L_x_18:
[----:B------:R-:W-:Y:S01]  /*0fc0*/  UIADD3 UR4, UR4, 0x1, URZ ;  /* 0x0000000104047890 */ /* 0x000fe2000fffe03f */
[C---:B------:R-:W-:Y:S01]  /*0fd0*/  ISETP.GT.AND P0, PT, R5.reuse, 0x1, PT ;  /* 0x000000010500780c */ /* 0x040fe20003f04270 */
[----:B------:R-:W-:Y:S01]  /*0fe0*/  UIADD3 UR5, UR5, 0x1, URZ ;  /* 0x0000000105057890 */ /* 0x000fe2000fffe03f */
[----:B------:R-:W-:Y:S01]  /*0ff0*/  VIADD R5, R5, 0xffffffff ;  /* 0xffffffff05057836 */ /* 0x000fe20000000000 */
[----:B------:R-:W-:Y:S02]  /*1000*/  UISETP.NE.AND UP0, UPT, UR4, 0xe, UPT ;  /* 0x0000000e0400788c */ /* 0x000fe4000bf05270 */
[----:B------:R-:W-:Y:S02]  /*1010*/  UISETP.NE.AND UP1, UPT, UR5, 0xe, UPT ;  /* 0x0000000e0500788c */ /* 0x000fe4000bf25270 */
[----:B------:R-:W-:Y:S02]  /*1020*/  USEL UR6, URZ, 0x1, UP0 ;  /* 0x000000013f067887 */ /* 0x000fe40008000000 */
[----:B------:R-:W-:-:S02]  /*1030*/  USEL UR4, UR4, URZ, UP0 ;  /* 0x0000003f04047287 */ /* 0x000fc40008000000 */
[----:B------:R-:W-:Y:S02]  /*1040*/  USEL UR5, UR5, URZ, UP1 ;  /* 0x0000003f05057287 */ /* 0x000fe40008800000 */
[----:B------:R-:W-:Y:S01]  /*1050*/  UPLOP3.LUT UP0, UPT, UPT, UPT, UPT, 0x80, 0x0 ;  /* 0x000000000000789c */ /* 0x000fe20003f0f070 */
[----:B------:R-:W-:Y:S01]  /*1060*/  LOP3.LUT R9, R9, UR6, RZ, 0x3c, !PT ;  /* 0x0000000609097c12 */ /* 0x000fe2000f8e3cff */
[----:B------:R-:W-:Y:S09]  /*1070*/  @P0 BRA `(.L_x_19) ;  /* 0xfffffffc00240947 */ /* 0x000ff2000383ffff */
.L_x_14:
[----:B------:R-:W-:Y:S01]  /*1080*/  ISETP.GE.AND P0, PT, R4, 0x1, PT ;  /* 0x000000010400780c */ /* 0x000fe20003f06270 */
[----:B------:R-:W-:-:S12]  /*1090*/  WARPGROUP.DEPBAR.LE gsb0, 0x0 ;  /* 0x00008000000079c5 */ /* 0x000fd80000010000 */
[----:B------:R-:W-:Y:S05]  /*10a0*/  @!P0 BRA `(.L_x_20) ;  /* 0x0000000000488947 */ /* 0x000fea0003800000 */
[----:B------:R-:W-:-:S04]  /*10b0*/  LOP3.LUT R4, R3, 0x1, RZ, 0xfc, !PT ;  /* 0x0000000103047812 */ /* 0x000fc800078efcff */
[----:B------:R-:W-:-:S13]  /*10c0*/  ISETP.NE.AND P0, PT, R4, 0x3, PT ;  /* 0x000000030400780c */ /* 0x000fda0003f05270 */
[----:B------:R-:W-:Y:S05]  /*10d0*/  @!P0 BRA `(.L_x_21) ;  /* 0x0000000000048947 */ /* 0x000fea0003800000 */
[----:B------:R-:W-:Y:S01]  /*10e0*/  BPT.TRAP 0x1 ;  /* 0x000000040000795c */ /* 0x000fe20000300000 */
.L_x_21:
[----:B0-----:R-:W0:Y:S01]  /*10f0*/  S2R R7, SR_CgaCtaId ;  /* 0x0000000000077919 */ /* 0x001e220000008800 */
[----:B------:R-:W-:Y:S02]  /*1100*/  SHF.R.U32.HI R4, RZ, 0x1, R6 ;  /* 0x00000001ff047819 */ /* 0x000fe40000011606 */
[----:B------:R-:W-:-:S03]  /*1110*/  ISETP.GT.U32.AND P0, PT, R3, 0x1, PT ;  /* 0x000000010300780c */ /* 0x000fc60003f04070 */
[----:B------:R-:W-:Y:S01]  /*1120*/  IMAD.WIDE.U32 R4, R4, -0x6db6db6d, RZ ;  /* 0x9249249304047825 */ /* 0x000fe200078e00ff */
[----:B------:R-:W-:-:S04]  /*1130*/  MOV R4, 0x400 ;  /* 0x0000040000047802 */ /* 0x000fc80000000f00 */
[----:B------:R-:W-:-:S05]  /*1140*/  SHF.R.U32.HI R5, RZ, 0x2, R5 ;  /* 0x00000002ff057819 */ /* 0x000fca0000011605 */
[----:B------:R-:W-:Y:S01]  /*1150*/  IMAD R6, R5, -0xe, R6 ;  /* 0xfffffff205067824 */ /* 0x000fe200078e0206 */
[----:B0-----:R-:W-:-:S05]  /*1160*/  LEA R7, R7, R4, 0x18 ;  /* 0x0000000407077211 */ /* 0x001fca00078ec0ff */
[----:B------:R-:W-:-:S04]  /*1170*/  IMAD R6, R6, 0x8, R7 ;  /* 0x0000000806067824 */ /* 0x000fc800078e0207 */
[----:B------:R-:W-:-:S05]  /*1180*/  VIADD R6, R6, 0x38070 ;  /* 0x0003807006067836 */ /* 0x000fca0000000000 */
[----:B------:R-:W-:-:S04]  /*1190*/  PRMT R6, RZ, 0x654, R6 ;  /* 0x00000654ff067816 */ /* 0x000fc80000000006 */
[----:B------:R2:W-:Y:S01]  /*11a0*/  SYNCS.ARRIVE.TRANS64.RED.A1T0 RZ, [R6+URZ], RZ ;  /* 0x000000ff06ff79a7 */ /* 0x0005e2000810043f */
[----:B------:R-:W-:Y:S05]  /*11b0*/  @P0 BRA `(.L_x_20) ;  /* 0x0000000000040947 */ /* 0x000fea0003800000 */
[----:B------:R-:W-:Y:S01]  /*11c0*/  BPT.TRAP 0x1 ;  /* 0x000000040000795c */ /* 0x000fe20000300000 */
.L_x_20:
[----:B------:R-:W4:Y:S01]  /*11d0*/  S2R R4, SR_TID.X ;  /* 0x0000000000047919 */ /* 0x000f220000002100 */
[----:B------:R-:W-:Y:S01]  /*11e0*/  ULDC.64 UR4, c[0x0][0x280] ;  /* 0x0000a00000047ab9 */ /* 0x000fe20000000a00 */
[----:B------:R-:W0:Y:S01]  /*11f0*/  S2R R9, SR_CTAID.Y ;  /* 0x0000000000097919 */ /* 0x000e220000002600 */
[----:B------:R-:W1:Y:S01]  /*1200*/  S2R R11, SR_CTAID.X ;  /* 0x00000000000b7919 */ /* 0x000e620000002500 */
[----:B----4-:R-:W-:-:S04]  /*1210*/  SHF.R.S32.HI R3, RZ, 0x1f, R4 ;  /* 0x0000001fff037819 */ /* 0x010fc80000011404 */
[----:B------:R-:W-:Y:S01]  /*1220*/  LEA.HI R3, R3, R4, RZ, 0x7 ;  /* 0x0000000403037211 */ /* 0x000fe200078f38ff */
[----:B0-----:R-:W-:-:S03]  /*1230*/  IMAD.SHL.U32 R9, R9, 0x40, RZ ;  /* 0x0000004009097824 */ /* 0x001fc600078e00ff */
[----:B------:R-:W-:Y:S02]  /*1240*/  LOP3.LUT R3, R3, 0xffffff80, RZ, 0xc0, !PT ;  /* 0xffffff8003037812 */ /* 0x000fe400078ec0ff */
[----:B------:R-:W-:-:S03]  /*1250*/  ISETP.GE.AND P0, PT, R9, UR5, PT ;  /* 0x0000000509007c0c */ /* 0x000fc6000bf06270 */
[----:B------:R-:W-:Y:S02]  /*1260*/  IMAD.IADD R5, R4, 0x1, -R3 ;  /* 0x0000000104057824 */ /* 0x000fe400078e0a03 */
[----:B-1----:R-:W-:-:S03]  /*1270*/  IMAD.SHL.U32 R3, R11, 0x40, RZ ;  /* 0x000000400b037824 */ /* 0x002fc600078e00ff */
[----:B------:R-:W-:Y:S02]  /*1280*/  SHF.R.S32.HI R8, RZ, 0x1f, R5 ;  /* 0x0000001fff087819 */ /* 0x000fe40000011405 */
[----:B------:R-:W-:Y:S02]  /*1290*/  ISETP.GE.OR P0, PT, R3, UR4, P0 ;  /* 0x0000000403007c0c */ /* 0x000fe40008706670 */
[----:B------:R-:W-:-:S04]  /*12a0*/  LEA.HI R4, R8, R5, RZ, 0x2 ;  /* 0x0000000508047211 */ /* 0x000fc800078f10ff */
[--C-:B------:R-:W-:Y:S02]  /*12b0*/  SHF.R.S32.HI R12, RZ, 0x2, R4.reuse ;  /* 0x00000002ff0c7819 */ /* 0x100fe40000011404 */
[----:B------:R-:W-:-:S04]  /*12c0*/  SHF.R.S32.HI R7, RZ, 0x1f, R4 ;  /* 0x0000001fff077819 */ /* 0x000fc80000011404 */
[----:B------:R-:W-:-:S04]  /*12d0*/  LEA.HI R7, R7, R12, RZ, 0x3 ;  /* 0x0000000c07077211 */ /* 0x000fc800078f18ff */
[----:B------:R-:W-:Y:S01]  /*12e0*/  LOP3.LUT R13, R7, 0xfffffff8, RZ, 0xc0, !PT ;  /* 0xfffffff8070d7812 */ /* 0x000fe200078ec0ff */
[----:B------:R-:W-:Y:S06]  /*12f0*/  @P0 EXIT ;  /* 0x000000000000094d */ /* 0x000fec0003800000 */
[----:B--2---:R-:W0:Y:S01]  /*1300*/  LDC.64 R6, c[0x0][0x658] ;  /* 0x00019600ff067b82 */ /* 0x004e220000000a00 */
[----:B------:R-:W-:Y:S01]  /*1310*/  LOP3.LUT R10, R4, 0x7ffffffc, RZ, 0xc0, !PT ;  /* 0x7ffffffc040a7812 */ /* 0x000fe200078ec0ff */
[----:B------:R-:W-:Y:S01]  /*1320*/  IMAD.IADD R4, R12, 0x1, -R13 ;  /* 0x000000010c047824 */ /* 0x000fe200078e0a0d */
[----:B------:R-:W-:Y:S02]  /*1330*/  LEA.HI R8, R8, R5, RZ, 0x5 ;  /* 0x0000000508087211 */ /* 0x000fe400078f28ff */
[----:B---3-5:R-:W-:Y:S01]  /*1340*/  FSETP.NEU.AND P1, PT, R2, RZ, PT ;  /* 0x000000ff0200720b */ /* 0x028fe20003f2d000 */
[----:B------:R-:W-:Y:S01]  /*1350*/  IMAD.IADD R10, R5, 0x1, -R10 ;  /* 0x00000001050a7824 */ /* 0x000fe200078e0a0a */
[----:B------:R-:W-:Y:S02]  /*1360*/  SHF.R.S32.HI R5, RZ, 0x1f, R4 ;  /* 0x0000001fff057819 */ /* 0x000fe40000011404 */
[----:B------:R-:W-:Y:S01]  /*1370*/  SHF.R.S32.HI R13, RZ, 0x5, R8 ;  /* 0x00000005ff0d7819 */ /* 0x000fe20000011408 */
[----:B------:R-:W-:-:S02]  /*1380*/  IMAD.SHL.U32 R12, R10, 0x2, RZ ;  /* 0x000000020a0c7824 */ /* 0x000fc400078e00ff */
[----:B------:R-:W-:-:S03]  /*1390*/  IMAD.WIDE R10, R11, 0x40, R4 ;  /* 0x000000400b0a7825 */ /* 0x000fc600078e0204 */
[----:B------:R-:W-:Y:S01]  /*13a0*/  SHF.R.S32.HI R14, RZ, 0x1f, R12 ;  /* 0x0000001fff0e7819 */ /* 0x000fe2000001140c */
[----:B------:R-:W-:Y:S01]  /*13b0*/  IMAD R5, R13, -0x10, -R3 ;  /* 0xfffffff00d057824 */ /* 0x000fe200078e0a03 */
[----:B------:R-:W-:Y:S01]  /*13c0*/  IADD3 R8, P0, R9, R12, RZ ;  /* 0x0000000c09087210 */ /* 0x000fe20007f1e0ff */
[----:B------:R-:W-:Y:S01]  /*13d0*/  IMAD.WIDE R10, R13, 0x10, R10 ;  /* 0x000000100d0a7825 */ /* 0x000fe200078e020a */
[----:B------:R-:W-:Y:S02]  /*13e0*/  IADD3 R3, -R12, UR5, -R9 ;  /* 0x000000050c037c10 */ /* 0x000fe4000fffe909 */
[----:B------:R-:W-:Y:S02]  /*13f0*/  LEA.HI.X.SX32 R9, R9, R14, 0x1, P0 ;  /* 0x0000000e09097211 */ /* 0x000fe400000f0eff */
[----:B------:R-:W-:Y:S01]  /*1400*/  IADD3 R4, R5, UR4, -R4 ;  /* 0x0000000405047c10 */ /* 0x000fe2000fffe804 */
[-C--:B0-----:R-:W-:Y:S01]  /*1410*/  IMAD R5, R11, R6.reuse, RZ ;  /* 0x000000060b057224 */ /* 0x081fe200078e02ff */
[----:B------:R-:W-:Y:S01]  /*1420*/  ISETP.GT.AND P0, PT, R3, RZ, PT ;  /* 0x000000ff0300720c */ /* 0x000fe20003f04270 */
[----:B------:R-:W-:Y:S01]  /*1430*/  IMAD.WIDE.U32 R12, R10, R6, R8 ;  /* 0x000000060a0c7225 */ /* 0x000fe200078e0008 */
[----:B------:R-:W-:-:S02]  /*1440*/  SHF.L.U64.HI R16, R6, 0x3, R7 ;  /* 0x0000000306107819 */ /* 0x000fc40000010207 */
[----:B------:R-:W-:Y:S01]  /*1450*/  ISETP.GT.AND P2, PT, R4, RZ, P0 ;  /* 0x000000ff0400720c */ /* 0x000fe20000744270 */
[----:B------:R-:W-:Y:S02]  /*1460*/  IMAD R5, R10, R7, R5 ;  /* 0x000000070a057224 */ /* 0x000fe400078e0205 */
[----:B------:R-:W-:Y:S02]  /*1470*/  IMAD.SHL.U32 R17, R6, 0x8, RZ ;  /* 0x0000000806117824 */ /* 0x000fe400078e00ff */
[----:B------:R-:W-:Y:S01]  /*1480*/  IMAD.IADD R19, R13, 0x1, R5 ;  /* 0x000000010d137824 */ /* 0x000fe200078e0205 */
[----:B------:R-:W-:Y:S07]  /*1490*/  @!P1 BRA `(.L_x_22) ;  /* 0x00000018001c9947 */ /* 0x000fee0003800000 */
[----:B------:R-:W-:Y:S01]  /*14a0*/  ULDC.64 UR6, c[0x0][0x630] ;  /* 0x00018c0000067ab9 */ /* 0x000fe20000000a00 */
[----:B------:R-:W-:Y:S01]  /*14b0*/  ULDC.64 UR8, c[0x0][0x628] ;  /* 0x00018a0000087ab9 */ /* 0x000fe20000000a00 */
[----:B------:R-:W-:Y:S01]  /*14c0*/  IMAD R5, R11, UR6, RZ ;  /* 0x000000060b057c24 */ /* 0x000fe2000f8e02ff */
[----:B------:R-:W-:Y:S01]  /*14d0*/  ULDC.64 UR4, c[0x0][0x650] ;  /* 0x0001940000047ab9 */ /* 0x000fe20000000a00 */
[----:B------:R-:W-:-:S04]  /*14e0*/  IMAD.WIDE.U32 R14, R10, UR6, R8 ;  /* 0x000000060a0e7c25 */ /* 0x000fc8000f8e0008 */
[----:B------:R-:W-:Y:S01]  /*14f0*/  IMAD R5, R10, UR7, R5 ;  /* 0x000000070a057c24 */ /* 0x000fe2000f8e0205 */
[----:B------:R-:W-:-:S03]  /*1500*/  LEA R6, P1, R14, UR8, 0x1 ;  /* 0x000000080e067c11 */ /* 0x000fc6000f8208ff */
[----:B------:R-:W-:-:S05]  /*1510*/  IMAD.IADD R7, R15, 0x1, R5 ;  /* 0x000000010f077824 */ /* 0x000fca00078e0205 */
[----:B------:R-:W-:-:S05]  /*1520*/  LEA.HI.X R7, R14, UR9, R7, 0x1, P1 ;  /* 0x000000090e077c11 */ /* 0x000fca00088f0c07 */
[----:B------:R-:W2:Y:S01]  /*1530*/  @P2 LDG.E.LTC128B.U16 R13, desc[UR12][R6.64] ;  /* 0x0000000c060d2981 */ /* 0x000ea2000c1e1520 */
[----:B------:R-:W-:Y:S01]  /*1540*/  LEA R14, P4, R12, UR4, 0x1 ;  /* 0x000000040c0e7c11 */ /* 0x000fe2000f8808ff */
[----:B------:R-:W-:Y:S01]  /*1550*/  BSSY B0, `(.L_x_23) ;  /* 0x000000d000007945 */ /* 0x000fe20003800000 */
[----:B------:R-:W-:-:S04]  /*1560*/  ISETP.GT.AND P1, PT, R3, 0x1, PT ;  /* 0x000000010300780c */ /* 0x000fc80003f24270 */
[----:B------:R-:W-:Y:S01]  /*1570*/  ISETP.GT.AND P3, PT, R4, RZ, P1 ;  /* 0x000000ff0400720c */ /* 0x000fe20000f64270 */
[----:B--2---:R-:W-:-:S05]  /*1580*/  HADD2.F32 R15, -RZ, R13.H0_H0 ;  /* 0x2000000dff0f7230 */ /* 0x004fca0000004100 */
[----:B------:R-:W-:-:S04]  /*1590*/  FMUL R15, R15, R2 ;  /* 0x000000020f0f7220 */ /* 0x000fc80000400000 */
[----:B------:R-:W-:-:S05]  /*15a0*/  FFMA R15, R24, R0, R15 ;  /* 0x00000000180f7223 */ /* 0x000fca000000000f */
[----:B------:R-:W-:Y:S02]  /*15b0*/  F2FP.F16.F32.PACK_AB R18, RZ, R15 ;  /* 0x0000000fff12723e */ /* 0x000fe400000000ff */
[----:B------:R-:W-:Y:S02]  /*15c0*/  LEA.HI.X R15, R12, UR5, R19, 0x1, P4 ;  /* 0x000000050c0f7c11 */ /* 0x000fe4000a0f0c13 */
[----:B------:R-:W-:Y:S02]  /*15d0*/  PRMT R12, R18, 0x7610, R12 ;  /* 0x00007610120c7816 */ /* 0x000fe4000000000c */
[----:B------:R-:W-:-:S03]  /*15e0*/  PRMT R18, R13, 0x7610, R18 ;  /* 0x000076100d127816 */ /* 0x000fc60000000012 */
[----:B------:R0:W-:Y:S01]  /*15f0*/  @P2 STG.E.U16 desc[UR12][R14.64], R12 ;  /* 0x0000000c0e002986 */ /* 0x0001e2000c10150c */
[----:B------:R-:W-:Y:S05]  /*1600*/  @!P3 BRA `(.L_x_24) ;  /* 0x000000000004b947 */ /* 0x000fea0003800000 */
[----:B------:R1:W5:Y:S02]  /*1610*/  LDG.E.LTC128B.U16 R18, desc[UR12][R6.64+0x2] ;  /* 0x0000020c06127981 */ /* 0x000364000c1e1520 */
.L_x_24:
[----:B------:R-:W-:Y:S05]  /*1620*/  BSYNC B0 ;  /* 0x0000000000007941 */ /* 0x000fea0003800000 */
.L_x_23:
[----:B------:R-:W-:Y:S01]  /*1630*/  USHF.L.U32 UR5, UR6, 0x3, URZ ;  /* 0x0000000306057899 */ /* 0x000fe2000800063f */
[----:B-----5:R-:W-:Y:S01]  /*1640*/  HADD2.F32 R11, -RZ, R18.H0_H0 ;  /* 0x20000012ff0b7230 */ /* 0x020fe20000004100 */
[----:B------:R-:W-:Y:S01]  /*1650*/  USHF.L.U64.HI UR4, UR6, 0x3, UR7 ;  /* 0x0000000306047899 */ /* 0x000fe20008010207 */
[----:B------:R-:W-:-:S03]  /*1660*/  ISETP.GT.AND P0, PT, R4, 0x8, P0 ;  /* 0x000000080400780c */ /* 0x000fc60000704270 */
[----:B0-----:R-:W-:Y:S02]  /*1670*/  IMAD.U32 R12, RZ, RZ, UR5 ;  /* 0x00000005ff0c7e24 */ /* 0x001fe4000f8e00ff */
[----:B------:R-:W-:Y:S01]  /*1680*/  FMUL R20, R11, R2 ;  /* 0x000000020b147220 */ /* 0x000fe20000400000 */
[----:B------:R-:W-:-:S03]  /*1690*/  IMAD.U32 R13, RZ, RZ, UR4 ;  /* 0x00000004ff0d7e24 */ /* 0x000fc6000f8e00ff */
[----:B------:R-:W-:Y:S01]  /*16a0*/  FFMA R20, R25, R0, R20 ;  /* 0x0000000019147223 */ /* 0x000fe20000000014 */
[----:B------:R-:W-:-:S04]  /*16b0*/  IMAD.WIDE.U32 R12, R10, UR6, R12 ;  /* 0x000000060a0c7c25 */ /* 0x000fc8000f8e000c */
[----:B------:R-:W-:Y:S02]  /*16c0*/  F2FP.F16.F32.PACK_AB R20, RZ, R20 ;  /* 0x00000014ff14723e */ /* 0x000fe400000000ff */
[----:B------:R-:W-:Y:S01]  /*16d0*/  IADD3 R10, P2, R8, R12, RZ ;  /* 0x0000000c080a7210 */ /* 0x000fe20007f5e0ff */
[----:B------:R-:W-:-:S03]  /*16e0*/  @P3 IMAD.MOV.U32 R12, RZ, RZ, R14 ;  /* 0x000000ffff0c3224 */ /* 0x000fc600078e000e */
[----:B------:R-:W-:Y:S01]  /*16f0*/  IADD3.X R5, R9, R5, R13, P2, !PT ;  /* 0x0000000509057210 */ /* 0x000fe200017fe40d */
[----:B------:R-:W-:Y:S01]  /*1700*/  @P3 IMAD.MOV.U32 R13, RZ, RZ, R15 ;  /* 0x000000ffff0d3224 */ /* 0x000fe200078e000f */
[----:B------:R-:W-:-:S04]  /*1710*/  LEA R8, P2, R10, UR8, 0x1 ;  /* 0x000000080a087c11 */ /* 0x000fc8000f8408ff */
[----:B------:R-:W-:Y:S01]  /*1720*/  LEA.HI.X R9, R10, UR9, R5, 0x1, P2 ;  /* 0x000000090a097c11 */ /* 0x000fe200090f0c05 */
[----:B------:R0:W-:Y:S04]  /*1730*/  @P3 STG.E.U16 desc[UR12][R12.64+0x2], R20 ;  /* 0x000002140c003986 */ /* 0x0001e8000c10150c */
[----:B------:R-:W2:Y:S01]  /*1740*/  @P0 LDG.E.LTC128B.U16 R18, desc[UR12][R8.64] ;  /* 0x0000000c08120981 */ /* 0x000ea2000c1e1520 */
[C---:B------:R-:W-:Y:S01]  /*1750*/  SHF.L.U64.HI R11, R17.reuse, 0x1, R16 ;  /* 0x00000001110b7819 */ /* 0x040fe20000010210 */
[----:B------:R-:W-:Y:S01]  /*1760*/  BSSY B0, `(.L_x_25) ;  /* 0x000000b000007945 */ /* 0x000fe20003800000 */
[----:B------:R-:W-:Y:S02]  /*1770*/  LEA R10, P2, R17, R14, 0x1 ;  /* 0x0000000e110a7211 */ /* 0x000fe400078408ff */
[----:B------:R-:W-:-:S03]  /*1780*/  ISETP.GT.AND P1, PT, R4, 0x8, P1 ;  /* 0x000000080400780c */ /* 0x000fc60000f24270 */
[----:B------:R-:W-:Y:S02]  /*1790*/  IMAD.X R11, R11, 0x1, R15, P2 ;  /* 0x000000010b0b7824 */ /* 0x000fe400010e060f */
[----:B--2---:R-:W-:-:S05]  /*17a0*/  HADD2.F32 R5, -RZ, R18.H0_H0 ;  /* 0x20000012ff057230 */ /* 0x004fca0000004100 */
[----:B------:R-:W-:-:S04]  /*17b0*/  FMUL R5, R5, R2 ;  /* 0x0000000205057220 */ /* 0x000fc80000400000 */
[----:B------:R-:W-:-:S05]  /*17c0*/  FFMA R5, R26, R0, R5 ;  /* 0x000000001a057223 */ /* 0x000fca0000000005 */
[----:B------:R-:W-:-:S05]  /*17d0*/  F2FP.F16.F32.PACK_AB R5, RZ, R5 ;  /* 0x00000005ff05723e */ /* 0x000fca00000000ff */
[----:B------:R0:W-:Y:S01]  /*17e0*/  @P0 STG.E.U16 desc[UR12][R10.64], R5 ;  /* 0x000000050a000986 */ /* 0x0001e2000c10150c */
[----:B------:R-:W-:Y:S05]  /*17f0*/  @!P1 BRA `(.L_x_26) ;  /* 0x0000000000049947 */ /* 0x000fea0003800000 */
[----:B------:R2:W5:Y:S02]  /*1800*/  LDG.E.LTC128B.U16 R18, desc[UR12][R8.64+0x2] ;  /* 0x0000020c08127981 */ /* 0x000564000c1e1520 */
.L_x_26:
[----:B------:R-:W-:Y:S05]  /*1810*/  BSYNC B0 ;  /* 0x0000000000007941 */ /* 0x000fea0003800000 */
.L_x_25:
[----:B0----5:R-:W-:Y:S01]  /*1820*/  HADD2.F32 R5, -RZ, R18.H0_H0 ;  /* 0x20000012ff057230 */ /* 0x021fe20000004100 */
[----:B------:R-:W-:Y:S01]  /*1830*/  ISETP.GT.AND P0, PT, R3, 0x8, PT ;  /* 0x000000080300780c */ /* 0x000fe20003f04270 */
[----:B------:R-:W-:Y:S03]  /*1840*/  BSSY B0, `(.L_x_27) ;  /* 0x0000008000007945 */ /* 0x000fe60003800000 */
[----:B------:R-:W-:Y:S01]  /*1850*/  FMUL R12, R5, R2 ;  /* 0x00000002050c7220 */ /* 0x000fe20000400000 */
[----:B------:R-:W-:-:S03]  /*1860*/  ISETP.GT.AND P2, PT, R4, RZ, P0 ;  /* 0x000000ff0400720c */ /* 0x000fc60000744270 */
[----:B------:R-:W-:-:S05]  /*1870*/  FFMA R12, R27, R0, R12 ;  /* 0x000000001b0c7223 */ /* 0x000fca000000000c */
[----:B------:R-:W-:-:S05]  /*1880*/  F2FP.F16.F32.PACK_AB R12, RZ, R12 ;  /* 0x0000000cff0c723e */ /* 0x000fca00000000ff */
[----:B------:R0:W-:Y:S01]  /*1890*/  @P1 STG.E.U16 desc[UR12][R10.64+0x2], R12 ;  /* 0x0000020c0a001986 */ /* 0x0001e2000c10150c */
[----:B------:R-:W-:Y:S05]  /*18a0*/  @!P2 BRA `(.L_x_28) ;  /* 0x000000000004a947 */ /* 0x000fea0003800000 */
[----:B------:R3:W5:Y:S02]  /*18b0*/  LDG.E.LTC128B.U16 R18, desc[UR12][R6.64+0x10] ;  /* 0x0000100c06127981 */ /* 0x000764000c1e1520 */
.L_x_28:
[----:B------:R-:W-:Y:S05]  /*18c0*/  BSYNC B0 ;  /* 0x0000000000007941 */ /* 0x000fea0003800000 */
.L_x_27:
[----:B-----5:R-:W-:Y:S01]  /*18d0*/  HADD2.F32 R5, -RZ, R18.H0_H0 ;  /* 0x20000012ff057230 */ /* 0x020fe20000004100 */
[----:B------:R-:W-:Y:S01]  /*18e0*/  ISETP.GT.AND P1, PT, R3, 0x9, PT ;  /* 0x000000090300780c */ /* 0x000fe20003f24270 */
[----:B0-----:R-:W-:Y:S01]  /*18f0*/  @P2 IMAD.MOV.U32 R12, RZ, RZ, R14 ;  /* 0x000000ffff0c2224 */ /* 0x001fe200078e000e */
[----:B------:R-:W-:Y:S01]  /*1900*/  BSSY B0, `(.L_x_29) ;  /* 0x0000009000007945 */ /* 0x000fe20003800000 */
[----:B------:R-:W-:Y:S02]  /*1910*/  @P2 IMAD.MOV.U32 R13, RZ, RZ, R15 ;  /* 0x000000ffff0d2224 */ /* 0x000fe400078e000f */
[----:B------:R-:W-:Y:S01]  /*1920*/  FMUL R5, R5, R2 ;  /* 0x0000000205057220 */ /* 0x000fe20000400000 */
[----:B------:R-:W-:-:S03]  /*1930*/  ISETP.GT.AND P3, PT, R4, RZ, P1 ;  /* 0x000000ff0400720c */ /* 0x000fc60000f64270 */
[----:B------:R-:W-:-:S05]  /*1940*/  FFMA R5, R28, R0, R5 ;  /* 0x000000001c057223 */ /* 0x000fca0000000005 */
[----:B------:R-:W-:-:S05]  /*1950*/  F2FP.F16.F32.PACK_AB R5, RZ, R5 ;  /* 0x00000005ff05723e */ /* 0x000fca00000000ff */
[----:B------:R0:W-:Y:S01]  /*1960*/  @P2 STG.E.U16 desc[UR12][R12.64+0x10], R5 ;  /* 0x000010050c002986 */ /* 0x0001e2000c10150c */
[----:B------:R-:W-:Y:S05]  /*1970*/  @!P3 BRA `(.L_x_30) ;  /* 0x000000000004b947 */ /* 0x000fea0003800000 */
[----:B------:R4:W5:Y:S02]  /*1980*/  LDG.E.LTC128B.U16 R18, desc[UR12][R6.64+0x12] ;  /* 0x0000120c06127981 */ /* 0x000964000c1e1520 */
.L_x_30:
[----:B------:R-:W-:Y:S05]  /*1990*/  BSYNC B0 ;  /* 0x0000000000007941 */ /* 0x000fea0003800000 */
.L_x_29:
[----:B0----5:R-:W-:Y:S01]  /*19a0*/  HADD2.F32 R5, -RZ, R18.H0_H0 ;  /* 0x20000012ff057230 */ /* 0x021fe20000004100 */
[----:B------:R-:W-:Y:S01]  /*19b0*/  ISETP.GT.AND P0, PT, R4, 0x8, P0 ;  /* 0x000000080400780c */ /* 0x000fe20000704270 */
[----:B------:R-:W-:Y:S01]  /*19c0*/  @P3 IMAD.MOV.U32 R13, RZ, RZ, R15 ;  /* 0x000000ffff0d3224 */ /* 0x000fe200078e000f */
[----:B------:R-:W-:Y:S02]  /*19d0*/  BSSY B0, `(.L_x_31) ;  /* 0x0000009000007945 */ /* 0x000fe40003800000 */
[----:B------:R-:W-:-:S04]  /*19e0*/  FMUL R12, R5, R2 ;  /* 0x00000002050c7220 */ /* 0x000fc80000400000 */
[----:B------:R-:W-:-:S05]  /*19f0*/  FFMA R12, R29, R0, R12 ;  /* 0x000000001d0c7223 */ /* 0x000fca000000000c */
[----:B------:R-:W-:-:S04]  /*1a00*/  F2FP.F16.F32.PACK_AB R12, RZ, R12 ;  /* 0x0000000cff0c723e */ /* 0x000fc800000000ff */
[----:B------:R-:W-:Y:S01]  /*1a10*/  PRMT R5, R12, 0x7610, R5 ;  /* 0x000076100c057816 */ /* 0x000fe20000000005 */
[----:B------:R-:W-:-:S05]  /*1a20*/  @P3 IMAD.MOV.U32 R12, RZ, RZ, R14 ;  /* 0x000000ffff0c3224 */ /* 0x000fca00078e000e */
[----:B------:R0:W-:Y:S01]  /*1a30*/  @P3 STG.E.U16 desc[UR12][R12.64+0x12], R5 ;  /* 0x000012050c003986 */ /* 0x0001e2000c10150c */
[----:B------:R-:W-:Y:S05]  /*1a40*/  @!P0 BRA `(.L_x_32) ;  /* 0x0000000000048947 */ /* 0x000fea0003800000 */
[----:B------:R0:W5:Y:S02]  /*1a50*/  LDG.E.LTC128B.U16 R18, desc[UR12][R8.64+0x10] ;  /* 0x0000100c08127981 */ /* 0x000164000c1e1520 */
.L_x_32:
[----:B------:R-:W-:Y:S05]  /*1a60*/  BSYNC B0 ;  /* 0x0000000000007941 */ /* 0x000fea0003800000 */
.L_x_31:
[----:B0----5:R-:W-:Y:S01]  /*1a70*/  HADD2.F32 R5, -RZ, R18.H0_H0 ;  /* 0x20000012ff057230 */ /* 0x021fe20000004100 */
[----:B------:R-:W-:Y:S01]  /*1a80*/  ISETP.GT.AND P1, PT, R4, 0x8, P1 ;  /* 0x000000080400780c */ /* 0x000fe20000f24270 */
[----:B------:R-:W-:Y:S03]  /*1a90*/  BSSY B0, `(.L_x_33) ;  /* 0x0000007000007945 */ /* 0x000fe60003800000 */
[----:B------:R-:W-:-:S04]  /*1aa0*/  FMUL R5, R5, R2 ;  /* 0x0000000205057220 */ /* 0x000fc80000400000 */
[----:B------:R-:W-:-:S05]  /*1ab0*/  FFMA R5, R30, R0, R5 ;  /* 0x000000001e057223 */ /* 0x000fca0000000005 */
[----:B------:R-:W-:-:S05]  /*1ac0*/  F2FP.F16.F32.PACK_AB R5, RZ, R5 ;  /* 0x00000005ff05723e */ /* 0x000fca00000000ff */
[----:B------:R0:W-:Y:S01]  /*1ad0*/  @P0 STG.E.U16 desc[UR12][R10.64+0x10], R5 ;  /* 0x000010050a000986 */ /* 0x0001e2000c10150c */
[----:B------:R-:W-:Y:S05]  /*1ae0*/  @!P1 BRA `(.L_x_34) ;  /* 0x0000000000049947 */ /* 0x000fea0003800000 */
[----:B------:R0:W5:Y:S02]  /*1af0*/  LDG.E.LTC128B.U16 R18, desc[UR12][R8.64+0x12] ;  /* 0x0000120c08127981 */ /* 0x000164000c1e1520 */
.L_x_34:
[----:B------:R-:W-:Y:S05]  /*1b00*/  BSYNC B0 ;  /* 0x0000000000007941 */ /* 0x000fea0003800000 */
.L_x_33:
        /* <DEDUP_REMOVED lines=10> */
.L_x_36:
[----:B------:R-:W-:Y:S05]  /*1bb0*/  BSYNC B0 ;  /* 0x0000000000007941 */ /* 0x000fea0003800000 */
.L_x_35:
        /* <DEDUP_REMOVED lines=12> */
.L_x_38:
[----:B------:R-:W-:Y:S05]  /*1c80*/  BSYNC B0 ;  /* 0x0000000000007941 */ /* 0x000fea0003800000 */
.L_x_37:
        /* <DEDUP_REMOVED lines=12> */
.L_x_40:
[----:B------:R-:W-:Y:S05]  /*1d50*/  BSYNC B0 ;  /* 0x0000000000007941 */ /* 0x000fea0003800000 */
.L_x_39:
        /* <DEDUP_REMOVED lines=9> */
.L_x_42:
[----:B------:R-:W-:Y:S05]  /*1df0*/  BSYNC B0 ;  /* 0x0000000000007941 */ /* 0x000fea0003800000 */
.L_x_41:
        /* <DEDUP_REMOVED lines=10> */
.L_x_44:
[----:B------:R-:W-:Y:S05]  /*1ea0*/  BSYNC B0 ;  /* 0x0000000000007941 */ /* 0x000fea0003800000 */
.L_x_43:
        /* <DEDUP_REMOVED lines=12> */
.L_x_46:
[----:B------:R-:W-:Y:S05]  /*1f70*/  BSYNC B0 ;  /* 0x0000000000007941 */ /* 0x000fea0003800000 */
.L_x_45:
        /* <DEDUP_REMOVED lines=12> */
.L_x_48:
[----:B------:R-:W-:Y:S05]  /*2040*/  BSYNC B0 ;  /* 0x0000000000007941 */ /* 0x000fea0003800000 */
.L_x_47:
        /* <DEDUP_REMOVED lines=9> */
.L_x_50:
[----:B------:R-:W-:Y:S05]  /*20e0*/  BSYNC B0 ;  /* 0x0000000000007941 */ /* 0x000fea0003800000 */
.L_x_49:
        /* <DEDUP_REMOVED lines=10> */
.L_x_52:
[----:B------:R-:W-:Y:S05]  /*2190*/  BSYNC B0 ;  /* 0x0000000000007941 */ /* 0x000fea0003800000 */
.L_x_51:
        /* <DEDUP_REMOVED lines=12> */
.L_x_54:
[----:B------:R-:W-:Y:S05]  /*2260*/  BSYNC B0 ;  /* 0x0000000000007941 */ /* 0x000fea0003800000 */
.L_x_53:
        /* <DEDUP_REMOVED lines=12> */
.L_x_56:
[----:B------:R-:W-:Y:S05]  /*2330*/  BSYNC B0 ;  /* 0x0000000000007941 */ /* 0x000fea0003800000 */
.L_x_55:
        /* <DEDUP_REMOVED lines=9> */
.L_x_58:
[----:B------:R-:W-:Y:S05]  /*23d0*/  BSYNC B0 ;  /* 0x0000000000007941 */ /* 0x000fea0003800000 */
.L_x_57:
        /* <DEDUP_REMOVED lines=10> */
.L_x_60:
[----:B------:R-:W-:Y:S05]  /*2480*/  BSYNC B0 ;  /* 0x0000000000007941 */ /* 0x000fea0003800000 */
.L_x_59:
        /* <DEDUP_REMOVED lines=12> */
.L_x_62:
[----:B------:R-:W-:Y:S05]  /*2550*/  BSYNC B0 ;  /* 0x0000000000007941 */ /* 0x000fea0003800000 */
.L_x_61:
        /* <DEDUP_REMOVED lines=12> */
.L_x_64:
[----:B------:R-:W-:Y:S05]  /*2620*/  BSYNC B0 ;  /* 0x0000000000007941 */ /* 0x000fea0003800000 */
.L_x_63:
        /* <DEDUP_REMOVED lines=9> */
.L_x_66:
[----:B------:R-:W-:Y:S05]  /*26c0*/  BSYNC B0 ;  /* 0x0000000000007941 */ /* 0x000fea0003800000 */
.L_x_65:
        /* <DEDUP_REMOVED lines=10> */
.L_x_68:
[----:B------:R-:W-:Y:S05]  /*2770*/  BSYNC B0 ;  /* 0x0000000000007941 */ /* 0x000fea0003800000 */
.L_x_67:
        /* <DEDUP_REMOVED lines=12> */
.L_x_70:
[----:B------:R-:W-:Y:S05]  /*2840*/  BSYNC B0 ;  /* 0x0000000000007941 */ /* 0x000fea0003800000 */
.L_x_69:
        /* <DEDUP_REMOVED lines=12> */
.L_x_72:
[----:B------:R-:W-:Y:S05]  /*2910*/  BSYNC B0 ;  /* 0x0000000000007941 */ /* 0x000fea0003800000 */
.L_x_71:
        /* <DEDUP_REMOVED lines=9> */
.L_x_74:
[----:B------:R-:W-:Y:S05]  /*29b0*/  BSYNC B0 ;  /* 0x0000000000007941 */ /* 0x000fea0003800000 */
.L_x_73:
        /* <DEDUP_REMOVED lines=10> */
.L_x_76:
[----:B------:R-:W-:Y:S05]  /*2a60*/  BSYNC B0 ;  /* 0x0000000000007941 */ /* 0x000fea0003800000 */
.L_x_75:
        /* <DEDUP_REMOVED lines=12> */
.L_x_78:
[----:B------:R-:W-:Y:S05]  /*2b30*/  BSYNC B0 ;  /* 0x0000000000007941 */ /* 0x000fea0003800000 */
.L_x_77:
[----:B-----5:R-:W-:Y:S01]  /*2b40*/  HADD2.F32 R3, -RZ, R18.H0_H0 ;  /* 0x20000012ff037230 */ /* 0x020fe20000004100 */
[----:B------:R-:W-:Y:S01]  /*2b50*/  ISETP.GT.AND P0, PT, R4, 0x8, P0 ;  /* 0x000000080400780c */ /* 0x000fe20000704270 */
[----:B------:R-:W-:Y:S03]  /*2b60*/  BSSY B0, `(.L_x_79) ;  /* 0x0000007000007945 */ /* 0x000fe60003800000 */
[----:B01-34-:R-:W-:-:S04]  /*2b70*/  FMUL R6, R3, R2 ;  /* 0x0000000203067220 */ /* 0x01bfc80000400000 */
[----:B------:R-:W-:-:S05]  /*2b80*/  FFMA R6, R53, R0, R6 ;  /* 0x0000000035067223 */ /* 0x000fca0000000006 */
[----:B------:R-:W-:-:S05]  /*2b90*/  F2FP.F16.F32.PACK_AB R6, RZ, R6 ;  /* 0x00000006ff06723e */ /* 0x000fca00000000ff */
[----:B------:R0:W-:Y:S01]  /*2ba0*/  @P3 STG.E.U16 desc[UR12][R14.64+0x72], R6 ;  /* 0x000072060e003986 */ /* 0x0001e2000c10150c */
[----:B------:R-:W-:Y:S05]  /*2bb0*/  @!P0 BRA `(.L_x_80) ;  /* 0x0000000000048947 */ /* 0x000fea0003800000 */
[----:B------:R1:W5:Y:S02]  /*2bc0*/  LDG.E.LTC128B.U16 R18, desc[UR12][R8.64+0x70] ;  /* 0x0000700c08127981 */ /* 0x000364000c1e1520 */
.L_x_80:
[----:B------:R-:W-:Y:S05]  /*2bd0*/  BSYNC B0 ;  /* 0x0000000000007941 */ /* 0x000fea0003800000 */
.L_x_79:
[----:B-----5:R-:W-:Y:S01]  /*2be0*/  HADD2.F32 R3, -RZ, R18.H0_H0 ;  /* 0x20000012ff037230 */ /* 0x020fe20000004100 */
[----:B------:R-:W-:Y:S01]  /*2bf0*/  ISETP.GT.AND P1, PT, R4, 0x8, P1 ;  /* 0x000000080400780c */ /* 0x000fe20000f24270 */
[----:B------:R-:W-:Y:S01]  /*2c00*/  @P0 IMAD.MOV.U32 R4, RZ, RZ, R10 ;  /* 0x000000ffff040224 */ /* 0x000fe200078e000a */
[----:B------:R-:W-:Y:S01]  /*2c10*/  BSSY B0, `(.L_x_81) ;  /* 0x0000008000007945 */ /* 0x000fe20003800000 */
[----:B------:R-:W-:Y:S02]  /*2c20*/  @P0 IMAD.MOV.U32 R5, RZ, RZ, R11 ;  /* 0x000000ffff050224 */ /* 0x000fe400078e000b */
[----:B------:R-:W-:-:S04]  /*2c30*/  FMUL R3, R3, R2 ;  /* 0x0000000203037220 */ /* 0x000fc80000400000 */
[----:B------:R-:W-:-:S05]  /*2c40*/  FFMA R3, R54, R0, R3 ;  /* 0x0000000036037223 */ /* 0x000fca0000000003 */
[----:B------:R-:W-:-:S05]  /*2c50*/  F2FP.F16.F32.PACK_AB R3, RZ, R3 ;  /* 0x00000003ff03723e */ /* 0x000fca00000000ff */
[----:B------:R3:W-:Y:S01]  /*2c60*/  @P0 STG.E.U16 desc[UR12][R4.64+0x70], R3 ;  /* 0x0000700304000986 */ /* 0x0007e2000c10150c */
[----:B------:R-:W-:Y:S05]  /*2c70*/  @!P1 BRA `(.L_x_82) ;  /* 0x0000000000049947 */ /* 0x000fea0003800000 */
[----:B------:R4:W5:Y:S02]  /*2c80*/  LDG.E.LTC128B.U16 R18, desc[UR12][R8.64+0x72] ;  /* 0x0000720c08127981 */ /* 0x000964000c1e1520 */
.L_x_82:
[----:B------:R-:W-:Y:S05]  /*2c90*/  BSYNC B0 ;  /* 0x0000000000007941 */ /* 0x000fea0003800000 */
.L_x_81:
[----:B---3-5:R-:W-:-:S05]  /*2ca0*/  HADD2.F32 R3, -RZ, R18.H0_H0 ;  /* 0x20000012ff037230 */ /* 0x028fca0000004100 */
[----:B------:R-:W-:-:S04]  /*2cb0*/  FMUL R2, R3, R2 ;  /* 0x0000000203027220 */ /* 0x000fc80000400000 */
[----:B------:R-:W-:Y:S01]  /*2cc0*/  FFMA R2, R55, R0, R2 ;  /* 0x0000000037027223 */ /* 0x000fe20000000002 */
[----:B------:R-:W-:Y:S06]  /*2cd0*/  @!P1 EXIT ;  /* 0x000000000000994d */ /* 0x000fec0003800000 */
[----:B------:R-:W-:-:S05]  /*2ce0*/  F2FP.F16.F32.PACK_AB R2, RZ, R2 ;  /* 0x00000002ff02723e */ /* 0x000fca00000000ff */
[----:B------:R-:W-:Y:S01]  /*2cf0*/  STG.E.U16 desc[UR12][R10.64+0x72], R2 ;  /* 0x000072020a007986 */ /* 0x000fe2000c10150c */
[----:B------:R-:W-:Y:S05]  /*2d00*/  EXIT ;  /* 0x000000000000794d */ /* 0x000fea0003800000 */
.L_x_22:
[----:B------:R-:W-:Y:S01]  /*2d10*/  ISETP.GT.AND P3, PT, R3, 0x1, PT ;  /* 0x000000010300780c */ /* 0x000fe20003f64270 */
[----:B------:R-:W-:Y:S01]  /*2d20*/  ULDC.64 UR4, c[0x0][0x650] ;  /* 0x0001940000047ab9 */ /* 0x000fe20000000a00 */
[-C--:B------:R-:W-:Y:S01]  /*2d30*/  FMUL R24, R24, R0.reuse ;  /* 0x0000000018187220 */ /* 0x080fe20000400000 */
[-C--:B------:R-:W-:Y:S01]  /*2d40*/  FMUL R25, R25, R0.reuse ;  /* 0x0000000019197220 */ /* 0x080fe20000400000 */
[----:B------:R-:W-:Y:S01]  /*2d50*/  ISETP.GT.AND P4, PT, R4, RZ, P3 ;  /* 0x000000ff0400720c */ /* 0x000fe20001f84270 */
[-C--:B------:R-:W-:Y:S01]  /*2d60*/  FMUL R26, R26, R0.reuse ;  /* 0x000000001a1a7220 */ /* 0x080fe20000400000 */
[----:B------:R-:W-:Y:S01]  /*2d70*/  LEA R6, P1, R12, UR4, 0x1 ;  /* 0x000000040c067c11 */ /* 0x000fe2000f8208ff */
[----:B------:R-:W-:Y:S01]  /*2d80*/  FMUL R27, R27, R0 ;  /* 0x000000001b1b7220 */ /* 0x000fe20000400000 */
[----:B------:R-:W-:Y:S01]  /*2d90*/  F2FP.F16.F32.PACK_AB R24, RZ, R24 ;  /* 0x00000018ff18723e */ /* 0x000fe200000000ff */
[-C--:B------:R-:W-:Y:S01]  /*2da0*/  FMUL R28, R28, R0.reuse ;  /* 0x000000001c1c7220 */ /* 0x080fe20000400000 */
[----:B------:R-:W-:Y:S01]  /*2db0*/  LEA.HI.X R7, R12, UR5, R19, 0x1, P1 ;  /* 0x000000050c077c11 */ /* 0x000fe200088f0c13 */
[-C--:B------:R-:W-:Y:S01]  /*2dc0*/  FMUL R29, R29, R0.reuse ;  /* 0x000000001d1d7220 */ /* 0x080fe20000400000 */
[----:B------:R-:W-:Y:S01]  /*2dd0*/  F2FP.F16.F32.PACK_AB R25, RZ, R25 ;  /* 0x00000019ff19723e */ /* 0x000fe200000000ff */
[-C--:B------:R-:W-:Y:S01]  /*2de0*/  FMUL R30, R30, R0.reuse ;  /* 0x000000001e1e7220 */ /* 0x080fe20000400000 */
[----:B------:R-:W-:Y:S01]  /*2df0*/  SHF.L.U64.HI R5, R17, 0x1, R16 ;  /* 0x0000000111057819 */ /* 0x000fe20000010210 */
[----:B------:R-:W-:Y:S01]  /*2e00*/  @P2 STG.E.U16 desc[UR12][R6.64], R24 ;  /* 0x0000001806002986 */ /* 0x000fe2000c10150c */
[----:B------:R-:W-:Y:S01]  /*2e10*/  ISETP.GT.AND P2, PT, R4, 0x8, P0 ;  /* 0x000000080400780c */ /* 0x000fe20000744270 */
[----:B------:R-:W-:Y:S01]  /*2e20*/  FMUL R31, R31, R0 ;  /* 0x000000001f1f7220 */ /* 0x000fe20000400000 */
[----:B------:R-:W-:Y:S01]  /*2e30*/  ISETP.GT.AND P1, PT, R3, 0x8, PT ;  /* 0x000000080300780c */ /* 0x000fe20003f24270 */
[----:B------:R-:W-:Y:S01]  /*2e40*/  @P4 STG.E.U16 desc[UR12][R6.64+0x2], R25 ;  /* 0x0000021906004986 */ /* 0x000fe2000c10150c */
[----:B------:R-:W-:Y:S01]  /*2e50*/  LEA R8, P4, R17, R6, 0x1 ;  /* 0x0000000611087211 */ /* 0x000fe200078808ff */
[-C--:B------:R-:W-:Y:S01]  /*2e60*/  FMUL R32, R32, R0.reuse ;  /* 0x0000000020207220 */ /* 0x080fe20000400000 */
[C---:B------:R-:W-:Y:S01]  /*2e70*/  ISETP.GT.AND P3, PT, R4.reuse, 0x8, P3 ;  /* 0x000000080400780c */ /* 0x040fe20001f64270 */
[-C--:B------:R-:W-:Y:S01]  /*2e80*/  FMUL R33, R33, R0.reuse ;  /* 0x0000000021217220 */ /* 0x080fe20000400000 */
[----:B------:R-:W-:Y:S01]  /*2e90*/  ISETP.GT.AND P0, PT, R3, 0x9, PT ;  /* 0x000000090300780c */ /* 0x000fe20003f04270 */
[----:B------:R-:W-:Y:S01]  /*2ea0*/  IMAD.X R9, R5, 0x1, R7, P4 ;  /* 0x0000000105097824 */ /* 0x000fe200020e0607 */
[----:B------:R-:W-:Y:S01]  /*2eb0*/  ISETP.GT.AND P5, PT, R4, RZ, P1 ;  /* 0x000000ff0400720c */ /* 0x000fe20000fa4270 */
[-C--:B------:R-:W-:Y:S01]  /*2ec0*/  FMUL R34, R34, R0.reuse ;  /* 0x0000000022227220 */ /* 0x080fe20000400000 */
[----:B------:R-:W-:Y:S01]  /*2ed0*/  ISETP.GT.AND P4, PT, R4, RZ, P0 ;  /* 0x000000ff0400720c */ /* 0x000fe20000784270 */
[----:B------:R-:W-:Y:S01]  /*2ee0*/  FMUL R35, R35, R0 ;  /* 0x0000000023237220 */ /* 0x000fe20000400000 */
[----:B------:R-:W-:Y:S01]  /*2ef0*/  F2FP.F16.F32.PACK_AB R26, RZ, R26 ;  /* 0x0000001aff1a723e */ /* 0x000fe200000000ff */
[-C--:B------:R-:W-:Y:S01]  /*2f00*/  FMUL R36, R36, R0.reuse ;  /* 0x0000000024247220 */ /* 0x080fe20000400000 */
[----:B------:R-:W-:Y:S01]  /*2f10*/  F2FP.F16.F32.PACK_AB R27, RZ, R27 ;  /* 0x0000001bff1b723e */ /* 0x000fe200000000ff */
[----:B------:R-:W-:Y:S01]  /*2f20*/  FMUL R37, R37, R0 ;  /* 0x0000000025257220 */ /* 0x000fe20000400000 */
[----:B------:R-:W-:Y:S01]  /*2f30*/  F2FP.F16.F32.PACK_AB R28, RZ, R28 ;  /* 0x0000001cff1c723e */ /* 0x000fe200000000ff */
[----:B------:R-:W-:Y:S01]  /*2f40*/  @P2 STG.E.U16 desc[UR12][R8.64], R26 ;  /* 0x0000001a08002986 */ /* 0x000fe2000c10150c */
[----:B------:R-:W-:Y:S01]  /*2f50*/  F2FP.F16.F32.PACK_AB R29, RZ, R29 ;  /* 0x0000001dff1d723e */ /* 0x000fe200000000ff */
[-C--:B------:R-:W-:Y:S01]  /*2f60*/  FMUL R38, R38, R0.reuse ;  /* 0x0000000026267220 */ /* 0x080fe20000400000 */
[C---:B------:R-:W-:Y:S01]  /*2f70*/  ISETP.GT.AND P1, PT, R4.reuse, 0x8, P1 ;  /* 0x000000080400780c */ /* 0x040fe20000f24270 */
[----:B------:R-:W-:Y:S01]  /*2f80*/  @P3 STG.E.U16 desc[UR12][R8.64+0x2], R27 ;  /* 0x0000021b08003986 */ /* 0x000fe2000c10150c */
[----:B------:R-:W-:Y:S01]  /*2f90*/  ISETP.GT.AND P3, PT, R3, 0x10, PT ;  /* 0x000000100300780c */ /* 0x000fe20003f64270 */
[-C--:B------:R-:W-:Y:S01]  /*2fa0*/  FMUL R39, R39, R0.reuse ;  /* 0x0000000027277220 */ /* 0x080fe20000400000 */
[----:B------:R-:W-:Y:S01]  /*2fb0*/  ISETP.GT.AND P2, PT, R4, 0x8, P0 ;  /* 0x000000080400780c */ /* 0x000fe20000744270 */
[----:B------:R-:W-:Y:S01]  /*2fc0*/  @P5 STG.E.U16 desc[UR12][R6.64+0x10], R28 ;  /* 0x0000101c06005986 */ /* 0x000fe2000c10150c */
[----:B------:R-:W-:Y:S01]  /*2fd0*/  ISETP.GT.AND P0, PT, R3, 0x11, PT ;  /* 0x000000110300780c */ /* 0x000fe20003f04270 */
[----:B------:R-:W-:Y:S01]  /*2fe0*/  FMUL R40, R40, R0 ;  /* 0x0000000028287220 */ /* 0x000fe20000400000 */
[----:B------:R-:W-:Y:S01]  /*2ff0*/  F2FP.F16.F32.PACK_AB R30, RZ, R30 ;  /* 0x0000001eff1e723e */ /* 0x000fe200000000ff */
[----:B------:R-:W-:Y:S01]  /*3000*/  @P4 STG.E.U16 desc[UR12][R6.64+0x12], R29 ;  /* 0x0000121d06004986 */ /* 0x000fe2000c10150c */
[C---:B------:R-:W-:Y:S01]  /*3010*/  ISETP.GT.AND P4, PT, R4.reuse, RZ, P3 ;  /* 0x000000ff0400720c */ /* 0x040fe20001f84270 */
[-C--:B------:R-:W-:Y:S01]  /*3020*/  FMUL R41, R41, R0.reuse ;  /* 0x0000000029297220 */ /* 0x080fe20000400000 */
[----:B------:R-:W-:Y:S01]  /*3030*/  ISETP.GT.AND P5, PT, R4, RZ, P0 ;  /* 0x000000ff0400720c */ /* 0x000fe200007a4270 */
[----:B------:R-:W-:Y:S01]  /*3040*/  @P1 STG.E.U16 desc[UR12][R8.64+0x10], R30 ;  /* 0x0000101e08001986 */ /* 0x000fe2000c10150c */
[----:B------:R-:W-:Y:S01]  /*3050*/  F2FP.F16.F32.PACK_AB R31, RZ, R31 ;  /* 0x0000001fff1f723e */ /* 0x000fe200000000ff */
[----:B------:R-:W-:Y:S01]  /*3060*/  FMUL R42, R42, R0 ;  /* 0x000000002a2a7220 */ /* 0x000fe20000400000 */
[----:B------:R-:W-:Y:S01]  /*3070*/  F2FP.F16.F32.PACK_AB R32, RZ, R32 ;  /* 0x00000020ff20723e */ /* 0x000fe200000000ff */
[-C--:B------:R-:W-:Y:S01]  /*3080*/  FMUL R43, R43, R0.reuse ;  /* 0x000000002b2b7220 */ /* 0x080fe20000400000 */
[----:B------:R-:W-:Y:S01]  /*3090*/  F2FP.F16.F32.PACK_AB R33, RZ, R33 ;  /* 0x00000021ff21723e */ /* 0x000fe200000000ff */
[----:B------:R-:W-:Y:S01]  /*30a0*/  @P2 STG.E.U16 desc[UR12][R8.64+0x12], R31 ;  /* 0x0000121f08002986 */ /* 0x000fe2000c10150c */
[----:B------:R-:W-:Y:S01]  /*30b0*/  ISETP.GT.AND P3, PT, R4, 0x8, P3 ;  /* 0x000000080400780c */ /* 0x000fe20001f64270 */
[-C--:B------:R-:W-:Y:S01]  /*30c0*/  FMUL R44, R44, R0.reuse ;  /* 0x000000002c2c7220 */ /* 0x080fe20000400000 */
[----:B------:R-:W-:Y:S01]  /*30d0*/  ISETP.GT.AND P1, PT, R3, 0x18, PT ;  /* 0x000000180300780c */ /* 0x000fe20003f24270 */
[----:B------:R-:W-:Y:S01]  /*30e0*/  @P4 STG.E.U16 desc[UR12][R6.64+0x20], R32 ;  /* 0x0000202006004986 */ /* 0x000fe2000c10150c */
[C---:B------:R-:W-:Y:S01]  /*30f0*/  ISETP.GT.AND P0, PT, R4.reuse, 0x8, P0 ;  /* 0x000000080400780c */ /* 0x040fe20000704270 */
[-C--:B------:R-:W-:Y:S01]  /*3100*/  FMUL R45, R45, R0.reuse ;  /* 0x000000002d2d7220 */ /* 0x080fe20000400000 */
[----:B------:R-:W-:Y:S01]  /*3110*/  ISETP.GT.AND P2, PT, R3, 0x19, PT ;  /* 0x000000190300780c */ /* 0x000fe20003f44270 */
[----:B------:R-:W-:Y:S01]  /*3120*/  @P5 STG.E.U16 desc[UR12][R6.64+0x22], R33 ;  /* 0x0000222106005986 */ /* 0x000fe2000c10150c */
        /* <DEDUP_REMOVED lines=12> */
[----:B------:R-:W-:Y:S01]  /*31f0*/  ISETP.GT.AND P3, PT, R3, 0x20, PT ;  /* 0x000000200300780c */ /* 0x000fe20003f64270 */
[----:B------:R-:W-:Y:S01]  /*3200*/  @P0 STG.E.U16 desc[UR12][R8.64+0x22], R35 ;  /* 0x0000222308000986 */ /* 0x000fe2000c10150c */
[C---:B------:R-:W-:Y:S01]  /*3210*/  ISETP.GT.AND P1, PT, R4.reuse, 0x8, P1 ;  /* 0x000000080400780c */ /* 0x040fe20000f24270 */
[-C--:B------:R-:W-:Y:S01]  /*3220*/  FMUL R51, R51, R0.reuse ;  /* 0x0000000033337220 */ /* 0x080fe20000400000 */
[----:B------:R-:W-:Y:S01]  /*3230*/  ISETP.GT.AND P0, PT, R3, 0x21, PT ;  /* 0x000000210300780c */ /* 0x000fe20003f04270 */
[----:B------:R-:W-:Y:S01]  /*3240*/  @P4 STG.E.U16 desc[UR12][R6.64+0x30], R36 ;  /* 0x0000302406004986 */ /* 0x000fe2000c10150c */
[----:B------:R-:W-:Y:S01]  /*3250*/  ISETP.GT.AND P2, PT, R4, 0x8, P2 ;  /* 0x000000080400780c */ /* 0x000fe20001744270 */
[-C--:B------:R-:W-:Y:S01]  /*3260*/  FMUL R52, R52, R0.reuse ;  /* 0x0000000034347220 */ /* 0x080fe20000400000 */
[C---:B------:R-:W-:Y:S01]  /*3270*/  ISETP.GT.AND P4, PT, R4.reuse, RZ, P3 ;  /* 0x000000ff0400720c */ /* 0x040fe20001f84270 */
[----:B------:R-:W-:Y:S01]  /*3280*/  @P5 STG.E.U16 desc[UR12][R6.64+0x32], R37 ;  /* 0x0000322506005986 */ /* 0x000fe2000c10150c */
        /* <DEDUP_REMOVED lines=8> */
[----:B------:R-:W-:-:S02]  /*3310*/  F2FP.F16.F32.PACK_AB R41, RZ, R41 ;  /* 0x00000029ff29723e */ /* 0x000fc400000000ff */
[C---:B------:R-:W-:Y:S01]  /*3320*/  ISETP.GT.AND P3, PT, R4.reuse, 0x8, P3 ;  /* 0x000000080400780c */ /* 0x040fe20001f64270 */
[----:B------:R-:W-:Y:S01]  /*3330*/  @P2 STG.E.U16 desc[UR12][R8.64+0x32], R39 ;  /* 0x0000322708002986 */ /* 0x000fe2000c10150c */
[----:B------:R-:W-:Y:S02]  /*3340*/  ISETP.GT.AND P0, PT, R4, 0x8, P0 ;  /* 0x000000080400780c */ /* 0x000fe40000704270 */
[----:B------:R-:W-:Y:S01]  /*3350*/  F2FP.F16.F32.PACK_AB R42, RZ, R42 ;  /* 0x0000002aff2a723e */ /* 0x000fe200000000ff */
[----:B------:R-:W-:Y:S01]  /*3360*/  @P4 STG.E.U16 desc[UR12][R6.64+0x40], R40 ;  /* 0x0000402806004986 */ /* 0x000fe2000c10150c */
[C---:B------:R-:W-:Y:S02]  /*3370*/  ISETP.GT.AND P4, PT, R3.reuse, 0x28, PT ;  /* 0x000000280300780c */ /* 0x040fe40003f84270 */
[----:B------:R-:W-:Y:S01]  /*3380*/  F2FP.F16.F32.PACK_AB R43, RZ, R43 ;  /* 0x0000002bff2b723e */ /* 0x000fe200000000ff */
[----:B------:R-:W-:Y:S01]  /*3390*/  @P5 STG.E.U16 desc[UR12][R6.64+0x42], R41 ;  /* 0x0000422906005986 */ /* 0x000fe2000c10150c */
[----:B------:R-:W-:-:S02]  /*33a0*/  ISETP.GT.AND P5, PT, R3, 0x29, PT ;  /* 0x000000290300780c */ /* 0x000fc40003fa4270 */
[C---:B------:R-:W-:Y:S01]  /*33b0*/  ISETP.GT.AND P1, PT, R4.reuse, RZ, P4 ;  /* 0x000000ff0400720c */ /* 0x040fe20002724270 */
[----:B------:R-:W-:Y:S01]  /*33c0*/  @P3 STG.E.U16 desc[UR12][R8.64+0x40], R42 ;  /* 0x0000402a08003986 */ /* 0x000fe2000c10150c */
[----:B------:R-:W-:Y:S02]  /*33d0*/  ISETP.GT.AND P6, PT, R4, RZ, P5 ;  /* 0x000000ff0400720c */ /* 0x000fe40002fc4270 */
[----:B------:R-:W-:Y:S01]  /*33e0*/  F2FP.F16.F32.PACK_AB R44, RZ, R44 ;  /* 0x0000002cff2c723e */ /* 0x000fe200000000ff */
[----:B------:R-:W-:Y:S01]  /*33f0*/  @P0 STG.E.U16 desc[UR12][R8.64+0x42], R43 ;  /* 0x0000422b08000986 */ /* 0x000fe2000c10150c */
[C---:B------:R-:W-:Y:S02]  /*3400*/  ISETP.GT.AND P3, PT, R3.reuse, 0x30, PT ;  /* 0x000000300300780c */ /* 0x040fe40003f64270 */
[C---:B------:R-:W-:Y:S02]  /*3410*/  ISETP.GT.AND P2, PT, R3.reuse, 0x31, PT ;  /* 0x000000310300780c */ /* 0x040fe40003f44270 */
[----:B------:R-:W-:-:S02]  /*3420*/  ISETP.GT.AND P0, PT, R3, 0x39, PT ;  /* 0x000000390300780c */ /* 0x000fc40003f04270 */
[C---:B------:R-:W-:Y:S01]  /*3430*/  ISETP.GT.AND P4, PT, R4.reuse, 0x8, P4 ;  /* 0x000000080400780c */ /* 0x040fe20002784270 */
[----:B------:R-:W-:Y:S01]  /*3440*/  @P1 STG.E.U16 desc[UR12][R6.64+0x50], R44 ;  /* 0x0000502c06001986 */ /* 0x000fe2000c10150c */
[----:B------:R-:W-:Y:S01]  /*3450*/  ISETP.GT.AND P1, PT, R3, 0x38, PT ;  /* 0x000000380300780c */ /* 0x000fe20003f24270 */
[----:B------:R-:W-:Y:S01]  /*3460*/  @P6 IMAD.MOV.U32 R2, RZ, RZ, R6 ;  /* 0x000000ffff026224 */ /* 0x000fe200078e0006 */
[----:B------:R-:W-:Y:S01]  /*3470*/  F2FP.F16.F32.PACK_AB R45, RZ, R45 ;  /* 0x0000002dff2d723e */ /* 0x000fe200000000ff */
[----:B------:R-:W-:Y:S01]  /*3480*/  @P6 IMAD.MOV.U32 R3, RZ, RZ, R7 ;  /* 0x000000ffff036224 */ /* 0x000fe200078e0007 */
[----:B------:R-:W-:Y:S02]  /*3490*/  F2FP.F16.F32.PACK_AB R46, RZ, R46 ;  /* 0x0000002eff2e723e */ /* 0x000fe400000000ff */
[----:B------:R-:W-:Y:S02]  /*34a0*/  F2FP.F16.F32.PACK_AB R47, RZ, R47 ;  /* 0x0000002fff2f723e */ /* 0x000fe400000000ff */
[----:B------:R0:W-:Y:S01]  /*34b0*/  @P6 STG.E.U16 desc[UR12][R2.64+0x52], R45 ;  /* 0x0000522d02006986 */ /* 0x0001e2000c10150c */
[----:B------:R-:W-:-:S02]  /*34c0*/  ISETP.GT.AND P6, PT, R4, 0x8, P5 ;  /* 0x000000080400780c */ /* 0x000fc40002fc4270 */
[C---:B------:R-:W-:Y:S02]  /*34d0*/  ISETP.GT.AND P5, PT, R4.reuse, RZ, P3 ;  /* 0x000000ff0400720c */ /* 0x040fe40001fa4270 */
[----:B------:R-:W-:Y:S02]  /*34e0*/  ISETP.GT.AND P3, PT, R4, 0x8, P3 ;  /* 0x000000080400780c */ /* 0x000fe40001f64270 */
[----:B------:R-:W-:Y:S02]  /*34f0*/  F2FP.F16.F32.PACK_AB R48, RZ, R48 ;  /* 0x00000030ff30723e */ /* 0x000fe400000000ff */
[----:B------:R-:W-:Y:S02]  /*3500*/  F2FP.F16.F32.PACK_AB R49, RZ, R49 ;  /* 0x00000031ff31723e */ /* 0x000fe400000000ff */
[----:B------:R-:W-:Y:S01]  /*3510*/  F2FP.F16.F32.PACK_AB R50, RZ, R50 ;  /* 0x00000032ff32723e */ /* 0x000fe200000000ff */
[----:B0-----:R-:W-:Y:S01]  /*3520*/  @P4 IMAD.MOV.U32 R2, RZ, RZ, R8 ;  /* 0x000000ffff024224 */ /* 0x001fe200078e0008 */
[----:B------:R-:W-:Y:S01]  /*3530*/  F2FP.F16.F32.PACK_AB R51, RZ, R51 ;  /* 0x00000033ff33723e */ /* 0x000fe200000000ff */
[----:B------:R-:W-:Y:S01]  /*3540*/  @P4 IMAD.MOV.U32 R3, RZ, RZ, R9 ;  /* 0x000000ffff034224 */ /* 0x000fe200078e0009 */
[----:B------:R-:W-:-:S02]  /*3550*/  F2FP.F16.F32.PACK_AB R52, RZ, R52 ;  /* 0x00000034ff34723e */ /* 0x000fc400000000ff */
[----:B------:R-:W-:Y:S02]  /*3560*/  F2FP.F16.F32.PACK_AB R53, RZ, R53 ;  /* 0x00000035ff35723e */ /* 0x000fe400000000ff */
[----:B------:R0:W-:Y:S01]  /*3570*/  @P4 STG.E.U16 desc[UR12][R2.64+0x50], R46 ;  /* 0x0000502e02004986 */ /* 0x0001e2000c10150c */
[C---:B------:R-:W-:Y:S02]  /*3580*/  ISETP.GT.AND P4, PT, R4.reuse, RZ, P2 ;  /* 0x000000ff0400720c */ /* 0x040fe40001784270 */
[----:B------:R-:W-:Y:S02]  /*3590*/  ISETP.GT.AND P2, PT, R4, 0x8, P2 ;  /* 0x000000080400780c */ /* 0x000fe40001744270 */
[----:B------:R-:W-:Y:S01]  /*35a0*/  F2FP.F16.F32.PACK_AB R54, RZ, R54 ;  /* 0x00000036ff36723e */ /* 0x000fe200000000ff */
[----:B0-----:R-:W-:Y:S02]  /*35b0*/  @P6 IMAD.MOV.U32 R2, RZ, RZ, R8 ;  /* 0x000000ffff026224 */ /* 0x001fe400078e0008 */
[----:B------:R-:W-:-:S05]  /*35c0*/  @P6 IMAD.MOV.U32 R3, RZ, RZ, R9 ;  /* 0x000000ffff036224 */ /* 0x000fca00078e0009 */
[----:B------:R0:W-:Y:S01]  /*35d0*/  @P6 STG.E.U16 desc[UR12][R2.64+0x52], R47 ;  /* 0x0000522f02006986 */ /* 0x0001e2000c10150c */
[C---:B------:R-:W-:Y:S02]  /*35e0*/  ISETP.GT.AND P6, PT, R4.reuse, RZ, P0 ;  /* 0x000000ff0400720c */ /* 0x040fe400007c4270 */
[----:B------:R-:W-:Y:S01]  /*35f0*/  ISETP.GT.AND P0, PT, R4, 0x8, P0 ;  /* 0x000000080400780c */ /* 0x000fe20000704270 */
[----:B0-----:R-:W-:Y:S02]  /*3600*/  @P5 IMAD.MOV.U32 R2, RZ, RZ, R6 ;  /* 0x000000ffff025224 */ /* 0x001fe400078e0006 */
[----:B------:R-:W-:-:S05]  /*3610*/  @P5 IMAD.MOV.U32 R3, RZ, RZ, R7 ;  /* 0x000000ffff035224 */ /* 0x000fca00078e0007 */
[----:B------:R0:W-:Y:S01]  /*3620*/  @P5 STG.E.U16 desc[UR12][R2.64+0x60], R48 ;  /* 0x0000603002005986 */ /* 0x0001e2000c10150c */
[C---:B------:R-:W-:Y:S02]  /*3630*/  ISETP.GT.AND P5, PT, R4.reuse, RZ, P1 ;  /* 0x000000ff0400720c */ /* 0x040fe40000fa4270 */
[----:B------:R-:W-:Y:S01]  /*3640*/  ISETP.GT.AND P1, PT, R4, 0x8, P1 ;  /* 0x000000080400780c */ /* 0x000fe20000f24270 */
[----:B0-----:R-:W-:Y:S02]  /*3650*/  @P4 IMAD.MOV.U32 R2, RZ, RZ, R6 ;  /* 0x000000ffff024224 */ /* 0x001fe400078e0006 */
[----:B------:R-:W-:-:S05]  /*3660*/  @P4 IMAD.MOV.U32 R3, RZ, RZ, R7 ;  /* 0x000000ffff034224 */ /* 0x000fca00078e0007 */
[----:B------:R0:W-:Y:S02]  /*3670*/  @P4 STG.E.U16 desc[UR12][R2.64+0x62], R49 ;  /* 0x0000623102004986 */ /* 0x0001e4000c10150c */
        /* <DEDUP_REMOVED lines=8> */
[----:B------:R0:W-:Y:S04]  /*3700*/  @P5 STG.E.U16 desc[UR12][R2.64+0x70], R52 ;  /* 0x0000703402005986 */ /* 0x0001e8000c10150c */
[----:B------:R1:W-:Y:S01]  /*3710*/  @P6 STG.E.U16 desc[UR12][R6.64+0x72], R53 ;  /* 0x0000723506006986 */ /* 0x0003e2000c10150c */
[----:B0-----:R-:W-:Y:S02]  /*3720*/  @P1 IMAD.MOV.U32 R2, RZ, RZ, R8 ;  /* 0x000000ffff021224 */ /* 0x001fe400078e0008 */
[----:B------:R-:W-:-:S05]  /*3730*/  @P1 IMAD.MOV.U32 R3, RZ, RZ, R9 ;  /* 0x000000ffff031224 */ /* 0x000fca00078e0009 */
[----:B------:R1:W-:Y:S01]  /*3740*/  @P1 STG.E.U16 desc[UR12][R2.64+0x70], R54 ;  /* 0x0000703602001986 */ /* 0x0003e2000c10150c */
[----:B------:R-:W-:Y:S05]  /*3750*/  @!P0 EXIT ;  /* 0x000000000000894d */ /* 0x000fea0003800000 */
[----:B------:R-:W-:-:S05]  /*3760*/  F2FP.F16.F32.PACK_AB R0, RZ, R0 ;  /* 0x00000000ff00723e */ /* 0x000fca00000000ff */
[----:B------:R-:W-:Y:S01]  /*3770*/  STG.E.U16 desc[UR12][R8.64+0x72], R0 ;  /* 0x0000720008007986 */ /* 0x000fe2000c10150c */
[----:B------:R-:W-:Y:S05]  /*3780*/  EXIT ;  /* 0x000000000000794d */ /* 0x000fea0003800000 */
.L_x_10:
[----:B------:R-:W-:-:S13]  /*3790*/  ISETP.NE.AND P0, PT, R6, RZ, PT ;  /* 0x000000ff0600720c */ /* 0x000fda0003f05270 */
[----:B------:R-:W-:Y:S05]  /*37a0*/  @P0 EXIT ;  /* 0x000000000000094d */ /* 0x000fea0003800000 */
[----:B------:R-:W-:Y:S01]  /*37b0*/  ELECT P0, URZ, PT ;  /* 0x00000000003f782f */ /* 0x000fe20003800000 */
[----:B------:R-:W-:-:S12]  /*37c0*/  BSSY B0, `(.L_x_83) ;  /* 0x0000083000007945 */ /* 0x000fd80003800000 */
[----:B------:R-:W-:Y:S05]  /*37d0*/  @!P0 BRA `(.L_x_84) ;  /* 0x0000000800048947 */ /* 0x000fea0003800000 */
[----:B------:R-:W-:Y:S02]  /*37e0*/  ISETP.GE.AND P0, PT, R4, 0x1, PT ;  /* 0x000000010400780c */ /* 0x000fe40003f06270 */
[----:B------:R-:W-:-:S04]  /*37f0*/  SHF.R.S32.HI R5, RZ, 0x1f, R8 ;  /* 0x0000001fff057819 */ /* 0x000fc80000011408 */
[----:B------:R-:W-:-:S07]  /*3800*/  LEA.HI R5, R5, R8, RZ, 0x7 ;  /* 0x0000000805057211 */ /* 0x000fce00078f38ff */
[----:B------:R-:W-:Y:S05]  /*3810*/  @!P0 BRA `(.L_x_84) ;  /* 0x0000000400f48947 */ /* 0x000fea0003800000 */
[----:B-1---5:R-:W0:Y:S01]  /*3820*/  S2R R0, SR_CTAID.X ;  /* 0x0000000000007919 */ /* 0x022e220000002500 */
[----:B------:R-:W-:Y:S01]  /*3830*/  LOP3.LUT R5, R5, 0xffffff80, RZ, 0xc0, !PT ;  /* 0xffffff8005057812 */ /* 0x000fe200078ec0ff */
[----:B------:R-:W-:Y:S01]  /*3840*/  ULDC UR4, c[0x0][0x384] ;  /* 0x0000e10000047ab9 */ /* 0x000fe20000000800 */
[C---:B------:R-:W-:Y:S01]  /*3850*/  LOP3.LUT P0, RZ, R8.reuse, 0x1f, RZ, 0xc0, !PT ;  /* 0x0000001f08ff7812 */ /* 0x040fe2000780c0ff */
[----:B------:R-:W1:Y:S01]  /*3860*/  S2R R10, SR_CTAID.Y ;  /* 0x00000000000a7919 */ /* 0x000e620000002600 */
[----:B------:R-:W-:Y:S01]  /*3870*/  ULDC UR5, c[0x0][0x388] ;  /* 0x0000e20000057ab9 */ /* 0x000fe20000000800 */
[----:B------:R-:W-:Y:S01]  /*3880*/  IMAD.IADD R5, R8, 0x1, -R5 ;  /* 0x0000000108057824 */ /* 0x000fe200078e0a05 */
[----:B------:R-:W-:Y:S01]  /*3890*/  LOP3.LUT R18, R3, 0x2, RZ, 0xfc, !PT ;  /* 0x0000000203127812 */ /* 0x000fe200078efcff */
[----:B------:R-:W-:Y:S01]  /*38a0*/  VIADD R22, R4, 0x1 ;  /* 0x0000000104167836 */ /* 0x000fe20000000000 */
[----:B------:R-:W-:Y:S01]  /*38b0*/  CS2R R6, SRZ ;  /* 0x0000000000067805 */ /* 0x000fe2000001ff00 */
[----:B---3--:R-:W-:Y:S01]  /*38c0*/  IMAD.MOV.U32 R2, RZ, RZ, RZ ;  /* 0x000000ffff027224 */ /* 0x008fe200078e00ff */
[----:B------:R-:W-:-:S02]  /*38d0*/  ISETP.NE.AND P1, PT, R5, RZ, PT ;  /* 0x000000ff0500720c */ /* 0x000fc40003f25270 */
[----:B------:R-:W-:Y:S02]  /*38e0*/  CS2R R8, SRZ ;  /* 0x0000000000087805 */ /* 0x000fe4000001ff00 */
[----:B------:R-:W-:Y:S01]  /*38f0*/  ISETP.NE.OR P0, PT, R5, RZ, !P0 ;  /* 0x000000ff0500720c */ /* 0x000fe20004705670 */
[----:B------:R-:W-:Y:S02]  /*3900*/  IMAD.MOV.U32 R5, RZ, RZ, 0x1 ;  /* 0x00000001ff057424 */ /* 0x000fe400078e00ff */
[----:B0-----:R-:W-:-:S04]  /*3910*/  IMAD.SHL.U32 R19, R0, 0x40, RZ ;  /* 0x0000004000137824 */ /* 0x001fc800078e00ff */
[----:B------:R-:W-:-:S04]  /*3920*/  IMAD.HI.U32 R0, R19, UR4, RZ ;  /* 0x0000000413007c27 */ /* 0x000fc8000f8e00ff */
[----:B-1----:R-:W-:Y:S01]  /*3930*/  IMAD.SHL.U32 R16, R10, 0x40, RZ ;  /* 0x000000400a107824 */ /* 0x002fe200078e00ff */
[----:B------:R-:W-:-:S07]  /*3940*/  SHF.R.U32.HI R0, RZ, UR5, R0 ;  /* 0x00000005ff007c19 */ /* 0x000fce0008011600 */
.L_x_88:
[----:B------:R-:W0:Y:S01]  /*3950*/  S2R R11, SR_CgaCtaId ;  /* 0x00000000000b7919 */ /* 0x000e220000008800 */
[----:B------:R-:W-:-:S04]  /*3960*/  MOV R10, 0x400 ;  /* 0x00000400000a7802 */ /* 0x000fc80000000f00 */
[----:B0-----:R-:W-:Y:S02]  /*3970*/  LEA R21, R11, R10, 0x18 ;  /* 0x0000000a0b157211 */ /* 0x001fe400078ec0ff */
[----:B------:R-:W-:-:S03]  /*3980*/  SHF.L.U32 R10, R5, 0x1f, RZ ;  /* 0x0000001f050a7819 */ /* 0x000fc600000006ff */
[----:B------:R-:W-:-:S07]  /*3990*/  IMAD R17, R2, 0x8, R21 ;  /* 0x0000000802117824 */ /* 0x000fce00078e0215 */
.L_x_85:
[----:B0-----:R0:W1:Y:S02]  /*39a0*/  SYNCS.PHASECHK.TRANS64.TRYWAIT P2, [R17+URZ+0x38070], R10 ;  /* 0x0380700a110075a7 */ /* 0x001064000804017f */
[----:B-1----:R-:W-:Y:S05]  /*39b0*/  @!P2 NANOSLEEP.SYNCS 0x989680 ;  /* 0x009896800000a95d */ /* 0x002fea0003900000 */
[----:B------:R-:W1:Y:S02]  /*39c0*/  @!P2 SYNCS.PHASECHK.TRANS64 P2, [R17+URZ+0x38070], R10 ;  /* 0x0380700a1100a5a7 */ /* 0x000e64000804007f */
[----:B-1----:R-:W-:Y:S05]  /*39d0*/  @!P2 BRA `(.L_x_85) ;  /* 0xfffffffc00f0a947 */ /* 0x002fea000383ffff */
[----:B0-----:R-:W0:Y:S02]  /*39e0*/  @!P1 LDC R10, c[0x0][0x580] ;  /* 0x00016000ff0a9b82 */ /* 0x001e240000000800 */
[----:B0-----:R0:W-:Y:S02]  /*39f0*/  @!P1 SYNCS.ARRIVE.TRANS64 RZ, [R17+URZ+0x38000], R10 ;  /* 0x0380000a11ff99a7 */ /* 0x0011e4000800003f */
[----:B0-----:R-:W-:-:S04]  /*3a00*/  PRMT R10, R18, 0x9910, RZ ;  /* 0x00009910120a7816 */ /* 0x001fc800000000ff */
[----:B------:R-:W-:-:S13]  /*3a10*/  ISETP.NE.AND P2, PT, R10, 0x2, PT ;  /* 0x000000020a00780c */ /* 0x000fda0003f45270 */
[----:B------:R-:W-:Y:S05]  /*3a20*/  @P2 BRA `(.L_x_86) ;  /* 0x0000000000042947 */ /* 0x000fea0003800000 */
[----:B------:R-:W-:Y:S01]  /*3a30*/  BPT.TRAP 0x1 ;  /* 0x000000040000795c */ /* 0x000fe20000300000 */
.L_x_86:
[----:B------:R-:W-:Y:S05]  /*3a40*/  @P0 BRA `(.L_x_87) ;  /* 0x0000000000040947 */ /* 0x000fea0003800000 */
[----:B------:R-:W-:Y:S01]  /*3a50*/  BPT.TRAP 0x1 ;  /* 0x000000040000795c */ /* 0x000fe20000300000 */
.L_x_87:
[----:B------:R-:W0:Y:S01]  /*3a60*/  LDC R12, c[0x0][0x380] ;  /* 0x0000e000ff0c7b82 */ /* 0x000e220000000800 */
[----:B------:R-:W-:Y:S01]  /*3a70*/  R2UR UR4, R0 ;  /* 0x00000000000472ca */ /* 0x000fe200000e0000 */
[----:B------:R-:W-:Y:S01]  /*3a80*/  ULDC UR14, c[0x0][0x38c] ;  /* 0x0000e300000e7ab9 */ /* 0x000fe20000000800 */
[----:B------:R-:W-:Y:S01]  /*3a90*/  R2UR UR13, R19 ;  /* 0x00000000130d72ca */ /* 0x000fe200000e0000 */
[----:B------:R-:W-:Y:S01]  /*3aa0*/  UISETP.NE.AND UP0, UPT, UR14, 0x1, UPT ;  /* 0x000000010e00788c */ /* 0x000fe2000bf05270 */
[----:B------:R-:W-:Y:S01]  /*3ab0*/  R2UR UR10, R21 ;  /* 0x00000000150a72ca */ /* 0x000fe200000e0000 */
[----:B------:R-:W-:Y:S01]  /*3ac0*/  ULDC UR23, c[0x0][0x398] ;  /* 0x0000e60000177ab9 */ /* 0x000fe20000000800 */
[----:B------:R-:W-:Y:S01]  /*3ad0*/  R2UR UR16, R2 ;  /* 0x00000000021072ca */ /* 0x000fe200000e0000 */
[----:B------:R-:W1:Y:S01]  /*3ae0*/  LDC.64 R10, c[0x0][0x3f8] ;  /* 0x0000fe00ff0a7b82 */ /* 0x000e620000000a00 */
[----:B------:R-:W-:Y:S01]  /*3af0*/  R2UR UR18, R8 ;  /* 0x00000000081272ca */ /* 0x000fe200000e0000 */
[----:B------:R-:W-:Y:S01]  /*3b00*/  ULDC UR12, c[0x0][0x3ec] ;  /* 0x0000fb00000c7ab9 */ /* 0x000fe20000000800 */
[----:B------:R-:W-:Y:S01]  /*3b10*/  R2UR UR17, R17 ;  /* 0x00000000111172ca */ /* 0x000fe200000e0000 */
[----:B------:R-:W-:Y:S01]  /*3b20*/  VIADD R22, R22, 0xffffffff ;  /* 0xffffffff16167836 */ /* 0x000fe20000000000 */
[----:B------:R-:W-:Y:S01]  /*3b30*/  ULDC.64 UR26, c[0x0][0x198] ;  /* 0x00006600001a7ab9 */ /* 0x000fe20000000a00 */
[----:B------:R-:W-:Y:S01]  /*3b40*/  ULDC.64 UR20, c[0x0][0x3f0] ;  /* 0x0000fc0000147ab9 */ /* 0x000fe20000000a00 */
[----:B------:R-:W-:Y:S01]  /*3b50*/  @UP0 ULDC.64 UR8, c[0x0][0x390] ;  /* 0x0000e40000080ab9 */ /* 0x000fe20000000a00 */
[----:B------:R-:W1:Y:S01]  /*3b60*/  LDC.64 R14, c[0x0][0x3d0] ;  /* 0x0000f400ff0e7b82 */ /* 0x000e620000000a00 */
[----:B------:R-:W-:Y:S01]  /*3b70*/  ISETP.GT.AND P6, PT, R22, 0x1, PT ;  /* 0x000000011600780c */ /* 0x000fe20003fc4270 */
[----:B------:R-:W-:Y:S01]  /*3b80*/  VIADD R2, R2, 0x1 ;  /* 0x0000000102027836 */ /* 0x000fe20000000000 */
[----:B------:R-:W-:Y:S01]  /*3b90*/  UMOV UR24, 0x0 ;  /* 0x0000000000187882 */ /* 0x000fe20000000000 */
[----:B------:R-:W-:-:S02]  /*3ba0*/  ULEA UR16, UR16, UR10, 0xd ;  /* 0x0000000a10107291 */ /* 0x000fc4000f8e683f */
[----:B------:R-:W-:Y:S01]  /*3bb0*/  USHF.L.U32 UR18, UR18, 0x6, URZ ;  /* 0x0000000612127899 */ /* 0x000fe2000800063f */
[----:B------:R-:W-:Y:S01]  /*3bc0*/  ISETP.NE.AND P5, PT, R2, 0xe, PT ;  /* 0x0000000e0200780c */ /* 0x000fe20003fa5270 */
[----:B------:R-:W2:Y:S01]  /*3bd0*/  LDC.64 R20, c[0x0][0x3e0] ;  /* 0x0000f800ff147b82 */ /* 0x000ea20000000a00 */
[----:B0-----:R-:W-:Y:S01]  /*3be0*/  ISETP.NE.AND P2, PT, R12, 0x1, PT ;  /* 0x000000010c00780c */ /* 0x001fe20003f45270 */
[----:B------:R-:W-:Y:S01]  /*3bf0*/  UIADD3 UR17, UR17, 0x38000, URZ ;  /* 0x0003800011117890 */ /* 0x000fe2000fffe03f */
[----:B------:R-:W-:Y:S01]  /*3c00*/  SEL R2, R2, RZ, P5 ;  /* 0x000000ff02027207 */ /* 0x000fe20002800000 */
[----:B------:R-:W-:-:S10]  /*3c10*/  UMOV UR25, 0x10000000 ;  /* 0x1000000000197882 */ /* 0x000fd40000000000 */
[----:B------:R-:W-:Y:S01]  /*3c20*/  @P2 IMAD.U32 R13, RZ, RZ, UR4 ;  /* 0x00000004ff0d2e24 */ /* 0x000fe2000f8e00ff */
[----:B------:R-:W-:Y:S01]  /*3c30*/  ULDC.64 UR4, c[0x0][0x3c8] ;  /* 0x0000f20000047ab9 */ /* 0x000fe20000000a00 */
[----:B-1----:R-:W-:Y:S02]  /*3c40*/  IMAD R11, R7, R14, R11 ;  /* 0x0000000e070b7224 */ /* 0x002fe400078e020b */
[----:B------:R-:W-:Y:S01]  /*3c50*/  IMAD R10, R9, UR5, R10 ;  /* 0x00000005090a7c24 */ /* 0x000fe2000f8e020a */
[----:B------:R-:W-:Y:S02]  /*3c60*/  @P2 R2UR UR13, R13 ;  /* 0x000000000d0d22ca */ /* 0x000fe400000e0000 */
[----:B------:R-:W0:Y:S01]  /*3c70*/  LDC R13, c[0x0][0x400] ;  /* 0x00010000ff0d7b82 */ /* 0x000e220000000800 */
[----:B------:R-:W-:Y:S02]  /*3c80*/  IMAD.U32 R11, R11, 0x20, R10 ;  /* 0x000000200b0b7824 */ /* 0x000fe400078e000a */
[----:B------:R-:W-:-:S05]  /*3c90*/  VIADD R10, R8, 0x1 ;  /* 0x00000001080a7836 */ /* 0x000fca0000000000 */
[----:B------:R-:W-:-:S03]  /*3ca0*/  ISETP.NE.AND P2, PT, R10, UR15, PT ;  /* 0x0000000f0a007c0c */ /* 0x000fc6000bf45270 */
[----:B------:R-:W-:Y:S02]  /*3cb0*/  UIMAD.WIDE.U32 UR6, UR13, UR8, URZ ;  /* 0x000000080d0672a5 */ /* 0x000fe4000f8e003f */
[----:B------:R-:W-:Y:S01]  /*3cc0*/  UMOV UR5, UR13 ;  /* 0x0000000d00057c82 */ /* 0x000fe20008000000 */
[----:B------:R-:W-:Y:S02]  /*3cd0*/  UIADD3 UR6, UP1, UR26, 0xf0, URZ ;  /* 0x000000f01a067890 */ /* 0x000fe4000ff3e03f */
[----:B------:R-:W-:Y:S02]  /*3ce0*/  @UP0 USHF.R.U32.HI UR5, URZ, UR9, UR7 ;  /* 0x000000093f050299 */ /* 0x000fe40008011607 */
[----:B------:R-:W-:Y:S02]  /*3cf0*/  UIADD3 UR7, -UR13, URZ, URZ ;  /* 0x0000003f0d077290 */ /* 0x000fe4000fffe13f */
[----:B------:R-:W-:Y:S01]  /*3d00*/  UISETP.NE.AND UP0, UPT, UR23, 0x1, UPT ;  /* 0x000000011700788c */ /* 0x000fe2000bf05270 */
[----:B------:R-:W-:-:S02]  /*3d10*/  ULDC.64 UR8, c[0x0][0x3c0] ;  /* 0x0000f00000087ab9 */ /* 0x000fc40000000a00 */
[----:B------:R-:W-:Y:S01]  /*3d20*/  UMOV UR22, UR5 ;  /* 0x0000000500167c82 */ /* 0x000fe20008000000 */
[----:B0-----:R-:W-:Y:S01]  /*3d30*/  IMAD R8, R6, R15, R13 ;  /* 0x0000000f06087224 */ /* 0x001fe200078e020d */
[----:B------:R-:W-:Y:S01]  /*3d40*/  UIADD3 UR26, UP2, UR26, 0x270, URZ ;  /* 0x000002701a1a7890 */ /* 0x000fe2000ff5e03f */
[----:B------:R-:W-:Y:S02]  /*3d50*/  VIADD R13, R9, 0x1 ;  /* 0x00000001090d7836 */ /* 0x000fe40000000000 */
[----:B------:R-:W-:Y:S01]  /*3d60*/  IMAD R12, R12, UR7, R19 ;  /* 0x000000070c0c7c24 */ /* 0x000fe2000f8e0213 */
[----:B------:R-:W-:Y:S01]  /*3d70*/  UIADD3 UR7, -UR5, URZ, URZ ;  /* 0x0000003f05077290 */ /* 0x000fe2000fffe13f */
[----:B------:R-:W-:Y:S01]  /*3d80*/  @P2 IMAD.MOV R13, RZ, RZ, R9 ;  /* 0x000000ffff0d2224 */ /* 0x000fe200078e0209 */
[----:B------:R-:W-:Y:S01]  /*3d90*/  @UP0 ULDC UR10, c[0x0][0x39c] ;  /* 0x0000e700000a0ab9 */ /* 0x000fe20000000800 */
[----:B------:R-:W-:Y:S01]  /*3da0*/  IMAD.U32 R8, R8, 0x400, R11 ;  /* 0x0000040008087824 */ /* 0x000fe200078e000b */
[----:B------:R-:W-:Y:S01]  /*3db0*/  R2UR UR19, R12 ;  /* 0x000000000c1372ca */ /* 0x000fe200000e0000 */
[----:B------:R-:W-:Y:S01]  /*3dc0*/  UIMAD.WIDE.U32 UR10, UR5, UR10, URZ ;  /* 0x0000000a050a72a5 */ /* 0x000fe2000f8e003f */
[----:B--2---:R-:W-:Y:S01]  /*3dd0*/  ISETP.NE.AND P3, PT, R13, R20, PT ;  /* 0x000000140d00720c */ /* 0x004fe20003f65270 */
[----:B------:R-:W-:Y:S01]  /*3de0*/  @UP0 ULDC UR29, c[0x0][0x3a0] ;  /* 0x0000e800001d0ab9 */ /* 0x000fe20000000800 */
[----:B------:R-:W-:Y:S01]  /*3df0*/  R2UR UR28, R8 ;  /* 0x00000000081c72ca */ /* 0x000fe200000e0000 */
[----:B------:R-:W-:Y:S01]  /*3e00*/  @UP0 USHF.R.U32.HI UR22, URZ, UR29, UR11 ;  /* 0x0000001d3f160299 */ /* 0x000fe2000801160b */
[C---:B------:R-:W-:Y:S01]  /*3e10*/  VIADD R12, R7.reuse, 0x1 ;  /* 0x00000001070c7836 */ /* 0x040fe20000000000 */
[----:B------:R-:W-:Y:S01]  /*3e20*/  UIMAD UR7, UR14, UR7, UR13 ;  /* 0x000000070e0772a4 */ /* 0x000fe2000f8e020d */
[----:B------:R-:W-:Y:S01]  /*3e30*/  R2UR UR13, R7 ;  /* 0x00000000070d72ca */ /* 0x000fe200000e0000 */
[----:B------:R-:W-:Y:S01]  /*3e40*/  UMOV UR11, UR18 ;  /* 0x00000012000b7c82 */ /* 0x000fe20008000000 */
[----:B------:R-:W-:Y:S01]  /*3e50*/  R2UR UR10, R16 ;  /* 0x00000000100a72ca */ /* 0x000fe200000e0000 */
[----:B------:R-:W-:Y:S01]  /*3e60*/  UIMAD UR20, UR7, UR9, UR20 ;  /* 0x00000009071472a4 */ /* 0x000fe2000f8e0214 */
[C---:B------:R-:W-:Y:S01]  /*3e70*/  R2UR UR14, R6.reuse ;  /* 0x00000000060e72ca */ /* 0x040fe200000e0000 */
[----:B------:R-:W-:Y:S01]  /*3e80*/  UIMAD UR19, UR19, UR8, UR12 ;  /* 0x00000008131372a4 */ /* 0x000fe2000f8e020c */
[----:B------:R-:W-:Y:S01]  /*3e90*/  R2UR UR12, R9 ;  /* 0x00000000090c72ca */ /* 0x000fe200000e0000 */
[----:B------:R-:W-:Y:S01]  /*3ea0*/  UIADD3 UR8, -UR22, URZ, URZ ;  /* 0x0000003f16087290 */ /* 0x000fe2000fffe13f */
[----:B------:R-:W-:Y:S01]  /*3eb0*/  @P3 IMAD.MOV R12, RZ, RZ, R7 ;  /* 0x000000ffff0c3224 */ /* 0x000fe200078e0207 */
[----:B------:R-:W-:Y:S01]  /*3ec0*/  UIADD3.X UR7, URZ, UR27, URZ, UP1, !UPT ;  /* 0x0000001b3f077290 */ /* 0x000fe20008ffe43f */
[----:B------:R-:W-:Y:S01]  /*3ed0*/  SEL R8, RZ, 0x1, P5 ;  /* 0x00000001ff087807 */ /* 0x000fe20002800000 */
[----:B------:R-:W-:Y:S01]  /*3ee0*/  UIMAD UR5, UR23, UR8, UR5 ;  /* 0x00000008170572a4 */ /* 0x000fe2000f8e0205 */
[----:B------:R-:W-:Y:S01]  /*3ef0*/  VIADD R11, R6, 0x1 ;  /* 0x00000001060b7836 */ /* 0x000fe20000000000 */
[----:B------:R-:W-:Y:S01]  /*3f00*/  ISETP.NE.AND P4, PT, R12, R21, PT ;  /* 0x000000150c00720c */ /* 0x000fe20003f85270 */
[----:B------:R-:W-:Y:S01]  /*3f10*/  UIADD3 UR8, UR16, 0x1c000, URZ ;  /* 0x0001c00010087890 */ /* 0x000fe2000fffe03f */
[----:B------:R-:W-:Y:S01]  /*3f20*/  LOP3.LUT R5, R5, R8, RZ, 0x3c, !PT ;  /* 0x0000000805057212 */ /* 0x000fe200078e3cff */
[----:B------:R-:W-:Y:S01]  /*3f30*/  UIMAD UR21, UR5, UR4, UR21 ;  /* 0x00000004051572a4 */ /* 0x000fe2000f8e0215 */
[----:B------:R-:W-:Y:S01]  /*3f40*/  SEL R8, R10, RZ, P2 ;  /* 0x000000ff0a087207 */ /* 0x000fe20001000000 */
[----:B------:R-:W-:Y:S01]  /*3f50*/  UPRMT UR4, UR28, 0x5410, URZ ;  /* 0x000054101c047896 */ /* 0x000fe2000800003f */
[----:B------:R-:W-:Y:S01]  /*3f60*/  SEL R9, R13, RZ, P3 ;  /* 0x000000ff0d097207 */ /* 0x000fe20001800000 */
[----:B------:R-:W-:Y:S01]  /*3f70*/  UIADD3.X UR27, URZ, UR27, URZ, UP2, !UPT ;  /* 0x0000001b3f1b7290 */ /* 0x000fe200097fe43f */
[----:B------:R-:W-:Y:S01]  /*3f80*/  SEL R7, R12, RZ, P4 ;  /* 0x000000ff0c077207 */ /* 0x000fe20002000000 */
[----:B------:R-:W-:-:S04]  /*3f90*/  UMOV UR9, UR17 ;  /* 0x0000001100097c82 */ /* 0x000fc80008000000 */
[----:B------:R-:W-:Y:S01]  /*3fa0*/  @P4 IMAD.MOV R11, RZ, RZ, R6 ;  /* 0x000000ffff0b4224 */ /* 0x000fe200078e0206 */
[----:B------:R0:W-:Y:S03]  /*3fb0*/  UTMALDG.5D.IM2COL [UR16], [UR6], UR4 ;  /* 0x00000010060073b4 */ /* 0x0001e60008060004 */
[----:B------:R-:W-:Y:S01]  /*3fc0*/  IMAD.MOV.U32 R6, RZ, RZ, R11 ;  /* 0x000000ffff067224 */ /* 0x000fe200078e000b */
[----:B------:R0:W-:Y:S02]  /*3fd0*/  UTMALDG.5D [UR8], [UR26], desc[UR24] ;  /* 0x000018081a0075b4 */ /* 0x0001e40008021000 */
[----:B0-----:R-:W-:Y:S05]  /*3fe0*/  @P6 BRA `(.L_x_88) ;  /* 0xfffffff800586947 */ /* 0x001fea000383ffff */
.L_x_84:
[----:B------:R-:W-:Y:S05]  /*3ff0*/  BSYNC B0 ;  /* 0x0000000000007941 */ /* 0x000fea0003800000 */
.L_x_83:
[----:B------:R-:W-:Y:S01]  /*4000*/  ISETP.GE.U32.AND P0, PT, R4, 0xe, PT ;  /* 0x0000000e0400780c */ /* 0x000fe20003f06070 */
[----:B------:R-:W-:-:S12]  /*4010*/  IMAD.MOV.U32 R5, RZ, RZ, 0x1 ;  /* 0x00000001ff057424 */ /* 0x000fd800078e00ff */
[----:B------:R-:W-:Y:S05]  /*4020*/  @!P0 BRA `(.L_x_89) ;  /* 0x00000000001c8947 */ /* 0x000fea0003800000 */
[----:B------:R-:W-:-:S05]  /*4030*/  SHF.R.U32.HI R6, RZ, 0x1, R4 ;  /* 0x00000001ff067819 */ /* 0x000fca0000011604 */
[----:B------:R-:W-:-:S05]  /*4040*/  IMAD.WIDE.U32 R6, R6, -0x6db6db6d, RZ ;  /* 0x9249249306067825 */ /* 0x000fca00078e00ff */
[----:B-1---5:R-:W-:-:S04]  /*4050*/  SHF.R.U32.HI R0, RZ, 0x2, R7 ;  /* 0x00000002ff007819 */ /* 0x022fc80000011607 */
[----:B------:R-:W-:-:S04]  /*4060*/  LOP3.LUT R0, R0, 0x1, RZ, 0xc0, !PT ;  /* 0x0000000100007812 */ /* 0x000fc800078ec0ff */
[----:B------:R-:W-:-:S04]  /*4070*/  ISETP.NE.U32.AND P0, PT, R0, 0x1, PT ;  /* 0x000000010000780c */ /* 0x000fc80003f05070 */
[----:B------:R-:W-:-:S04]  /*4080*/  ISETP.NE.U32.AND.EX P0, PT, RZ, RZ, PT, P0 ;  /* 0x000000ffff00720c */ /* 0x000fc80003f05100 */
[----:B------:R-:W-:-:S09]  /*4090*/  SEL R5, RZ, 0x1, !P0 ;  /* 0x00000001ff057807 */ /* 0x000fd20004000000 */
.L_x_89:
[----:B------:R-:W-:Y:S05]  /*40a0*/  WARPSYNC.ALL ;  /* 0x0000000000007948 */ /* 0x000fea0003800000 */
[----:B------:R-:W-:-:S13]  /*40b0*/  ELECT P0, URZ, PT ;  /* 0x00000000003f782f */ /* 0x000fda0003800000 */
[----:B------:R-:W-:Y:S05]  /*40c0*/  @!P0 EXIT ;  /* 0x000000000000894d */ /* 0x000fea0003800000 */
[----:B------:R-:W-:-:S04]  /*40d0*/  LOP3.LUT R3, R3, 0x2, RZ, 0xfc, !PT ;  /* 0x0000000203037812 */ /* 0x000fc800078efcff */
[----:B------:R-:W-:-:S13]  /*40e0*/  ISETP.NE.AND P0, PT, R3, 0x3, PT ;  /* 0x000000030300780c */ /* 0x000fda0003f05270 */
[----:B------:R-:W-:Y:S05]  /*40f0*/  @!P0 BRA `(.L_x_90) ;  /* 0x0000000000048947 */ /* 0x000fea0003800000 */
[----:B------:R-:W-:Y:S01]  /*4100*/  BPT.TRAP 0x1 ;  /* 0x000000040000795c */ /* 0x000fe20000300000 */
.L_x_90:
[----:B------:R-:W0:Y:S01]  /*4110*/  S2R R7, SR_CgaCtaId ;  /* 0x0000000000077919 */ /* 0x000e220000008800 */
[----:B---3-5:R-:W-:Y:S02]  /*4120*/  SHF.R.U32.HI R2, RZ, 0x1, R4 ;  /* 0x00000001ff027819 */ /* 0x028fe40000011604 */
[----:B-1----:R-:W-:-:S03]  /*4130*/  MOV R0, 0x400 ;  /* 0x0000040000007802 */ /* 0x002fc60000000f00 */
[----:B------:R-:W-:-:S05]  /*4140*/  IMAD.WIDE.U32 R2, R2, -0x6db6db6d, RZ ;  /* 0x9249249302027825 */ /* 0x000fca00078e00ff */
[----:B------:R-:W-:-:S05]  /*4150*/  SHF.R.U32.HI R3, RZ, 0x2, R3 ;  /* 0x00000002ff037819 */ /* 0x000fca0000011603 */
[----:B------:R-:W-:Y:S01]  /*4160*/  IMAD R3, R3, -0xe, R4 ;  /* 0xfffffff203037824 */ /* 0x000fe200078e0204 */
[----:B0-----:R-:W-:Y:S02]  /*4170*/  LEA R0, R7, R0, 0x18 ;  /* 0x0000000007007211 */ /* 0x001fe400078ec0ff */
[----:B------:R-:W-:-:S03]  /*4180*/  SHF.L.U32 R7, R5, 0x1f, RZ ;  /* 0x0000001f05077819 */ /* 0x000fc600000006ff */
[----:B------:R-:W-:-:S04]  /*4190*/  VIADD R0, R0, 0x38070 ;  /* 0x0003807000007836 */ /* 0x000fc80000000000 */
[----:B------:R-:W-:-:S07]  /*41a0*/  IMAD R2, R3, 0x8, R0 ;  /* 0x0000000803027824 */ /* 0x000fce00078e0200 */
.L_x_91:
[----:B0-----:R0:W1:Y:S02]  /*41b0*/  SYNCS.PHASECHK.TRANS64.TRYWAIT P0, [R2+URZ], R7 ;  /* 0x00000007020075a7 */ /* 0x001064000800017f */
[----:B-1----:R-:W-:Y:S05]  /*41c0*/  @!P0 NANOSLEEP.SYNCS 0x989680 ;  /* 0x009896800000895d */ /* 0x002fea0003900000 */
[----:B------:R-:W1:Y:S02]  /*41d0*/  @!P0 SYNCS.PHASECHK.TRANS64 P0, [R2+URZ], R7 ;  /* 0x00000007020085a7 */ /* 0x000e64000800007f */
[----:B-1----:R-:W-:Y:S05]  /*41e0*/  @!P0 BRA `(.L_x_91) ;  /* 0xfffffffc00f08947 */ /* 0x002fea000383ffff */
[----:B------:R-:W-:-:S05]  /*41f0*/  VIADD R3, R3, 0x1 ;  /* 0x0000000103037836 */ /* 0x000fca0000000000 */
[----:B------:R-:W-:-:S04]  /*4200*/  ISETP.NE.AND P0, PT, R3, 0xe, PT ;  /* 0x0000000e0300780c */ /* 0x000fc80003f05270 */
[----:B0-----:R-:W-:Y:S02]  /*4210*/  SEL R2, RZ, 0x1, P0 ;  /* 0x00000001ff027807 */ /* 0x001fe40000000000 */
[----:B------:R-:W-:Y:S02]  /*4220*/  SEL R3, R3, RZ, P0 ;  /* 0x000000ff03037207 */ /* 0x000fe40000000000 */
[----:B------:R-:W-:-:S03]  /*4230*/  LOP3.LUT R7, R5, R2, RZ, 0x3c, !PT ;  /* 0x0000000205077212 */ /* 0x000fc600078e3cff */
[----:B------:R-:W-:Y:S01]  /*4240*/  IMAD R2, R3, 0x8, R0 ;  /* 0x0000000803027824 */ /* 0x000fe200078e0200 */
[----:B------:R-:W-:-:S07]  /*4250*/  SHF.L.U32 R5, R7, 0x1f, RZ ;  /* 0x0000001f07057819 */ /* 0x000fce00000006ff */
.L_x_92:
        /* <DEDUP_REMOVED lines=11> */
.L_x_93:
        /* <DEDUP_REMOVED lines=11> */
.L_x_94:
        /* <DEDUP_REMOVED lines=11> */
.L_x_95:
        /* <DEDUP_REMOVED lines=11> */
.L_x_96:
        /* <DEDUP_REMOVED lines=11> */
.L_x_97:
        /* <DEDUP_REMOVED lines=11> */
.L_x_98:
        /* <DEDUP_REMOVED lines=11> */
.L_x_99:
        /* <DEDUP_REMOVED lines=11> */
.L_x_100:
        /* <DEDUP_REMOVED lines=11> */
.L_x_101:
        /* <DEDUP_REMOVED lines=11> */
.L_x_102:
        /* <DEDUP_REMOVED lines=11> */
.L_x_103:
        /* <DEDUP_REMOVED lines=11> */
.L_x_104:
[----:B0-----:R0:W1:Y:S02]  /*4aa0*/  SYNCS.PHASECHK.TRANS64.TRYWAIT P0, [R3+URZ], R0 ;  /* 0x00000000030075a7 */ /* 0x001064000800017f */
[----:B-1----:R-:W-:Y:S05]  /*4ab0*/  @!P0 NANOSLEEP.SYNCS 0x989680 ;  /* 0x009896800000895d */ /* 0x002fea0003900000 */
[----:B------:R-:W1:Y:S02]  /*4ac0*/  @!P0 SYNCS.PHASECHK.TRANS64 P0, [R3+URZ], R0 ;  /* 0x00000000030085a7 */ /* 0x000e64000800007f */
[----:B-1----:R-:W-:Y:S05]  /*4ad0*/  @P0 EXIT ;  /* 0x000000000000094d */ /* 0x002fea0003800000 */
[----:B------:R-:W-:Y:S05]  /*4ae0*/  BRA `(.L_x_104) ;  /* 0xfffffffc00ec7947 */ /* 0x000fea000383ffff */
.L_x_105:
[----:B------:R-:W-:-:S00]  /*4af0*/  BRA `(.L_x_105) ;  /* 0xfffffffc00fc7947 */ /* 0x000fc0000383ffff */
[----:B------:R-:W-:-:S00]  /*4b00*/  NOP ;  /* 0x0000000000007918 */ /* 0x000fc00000000000 */
[----:B------:R-:W-:-:S00]  /*4b10*/  NOP ;  /* 0x0000000000007918 */ /* 0x000fc00000000000 */
[----:B------:R-:W-:-:S00]  /*4b20*/  NOP ;  /* 0x0000000000007918 */ /* 0x000fc00000000000 */
[----:B------:R-:W-:-:S00]  /*4b30*/  NOP ;  /* 0x0000000000007918 */ /* 0x000fc00000000000 */
[----:B------:R-:W-:-:S00]  /*4b40*/  NOP ;  /* 0x0000000000007918 */ /* 0x000fc00000000000 */
[----:B------:R-:W-:-:S00]  /*4b50*/  NOP ;  /* 0x0000000000007918 */ /* 0x000fc00000000000 */
[----:B------:R-:W-:-:S00]  /*4b60*/  NOP ;  /* 0x0000000000007918 */ /* 0x000fc00000000000 */
[----:B------:R-:W-:-:S00]  /*4b70*/  NOP ;  /* 0x0000000000007918 */ /* 0x000fc00000000000 */
.L_x_106:


//--------------------- .nv.shared._ZN7cutlass13device_kernelINS_4conv6kernel13ConvUniversalINS1_16ConvProblemShapeILNS1_8OperatorE1ELi3EEENS1_10collective14CollectiveConvINS1_46MainloopSm90TmaGmmaWarpSpecializedImplicitGemmILS5_1ELi14ELi3EN4cute5tupleIJNSA_1CILi1EEESD_SD_EEENS1_36KernelImplicitTmaWarpSpecializedSm90ELi1EEENSB_IJNSC_ILi64EEESH_NSB_IJSH_EEEEEENS_6half_tESK_NSA_8TiledMMAINSA_8MMA_AtomIJNSA_4SM904GMMA25MMA_64x64x16_F32F16F16_SSILNSO_5MajorE0ELSQ_1ELNSO_7ScaleInE1ELSR_1EEEEEENSA_6LayoutISE_NSB_IJNSC_ILi0EEESV_SV_EEEEENSB_IJNSA_10UnderscoreESY_SY_EEEEENS7_6detail26Sm90ImplicitGemmTileTraitsINSA_20SM90_TMA_LOAD_IM2COLENSA_14ComposedLayoutINSA_7SwizzleILi3ELi4ELi3EEENSA_18smem_ptr_flag_bitsILi16EEENSU_INSB_IJNSB_IJNSC_ILi8EEES19_EEENSB_IJSH_SD_EEENSB_IJSD_NSC_ILi14EEEEEEEEENSB_IJNSB_IJSH_NSC_ILi512EEEEEENSB_IJSD_SV_EEENSB_IJSV_NSC_ILi4096EEEEEEEEEEEEEvEENS12_INSA_13SM90_TMA_LOADENS14_IS16_S18_NSU_INSB_IJS1B_S1A_S1D_EEENSB_IJS1H_S1G_S1J_EEEEEEEvEEEENS_8epilogue10collective6detail29Sm90TmaWarpSpecializedAdapterINS1W_15DefaultEpilogueISK_NSB_IJNSB_IJllllEEESD_SV_EEES21_NS1V_6thread17LinearCombinationISK_Li1EffLNS22_9ScaleType4KindE0ELNS_15FloatRoundStyleE2ESK_EENS_4gemm15EpilogueDefaultEEEEEvvEEEEvNT_6ParamsE --------------------------
	.section	.nv.shared._ZN7cutlass13device_kernelINS_4conv6kernel13ConvUniversalINS1_16ConvProblemShapeILNS1_8OperatorE1ELi3EEENS1_10collective14CollectiveConvINS1_46MainloopSm90TmaGmmaWarpSpecializedImplicitGemmILS5_1ELi14ELi3EN4cute5tupleIJNSA_1CILi1EEESD_SD_EEENS1_36KernelImplicitTmaWarpSpecializedSm90ELi1EEENSB_IJNSC_ILi64EEESH_NSB_IJSH_EEEEEENS_6half_tESK_NSA_8TiledMMAINSA_8MMA_AtomIJNSA_4SM904GMMA25MMA_64x64x16_F32F16F16_SSILNSO_5MajorE0ELSQ_1ELNSO_7ScaleInE1ELSR_1EEEEEENSA_6LayoutISE_NSB_IJNSC_ILi0EEESV_SV_EEEEENSB_IJNSA_10UnderscoreESY_SY_EEEEENS7_6detail26Sm90ImplicitGemmTileTraitsINSA_20SM90_TMA_LOAD_IM2COLENSA_14ComposedLayoutINSA_7SwizzleILi3ELi4ELi3EEENSA_18smem_ptr_flag_bitsILi16EEENSU_INSB_IJNSB_IJNSC_ILi8EEES19_EEENSB_IJSH_SD_EEENSB_IJSD_NSC_ILi14EEEEEEEEENSB_IJNSB_IJSH_NSC_ILi512EEEEEENSB_IJSD_SV_EEENSB_IJSV_NSC_ILi4096EEEEEEEEEEEEEvEENS12_INSA_13SM90_TMA_LOADENS14_IS16_S18_NSU_INSB_IJS1B_S1A_S1D_EEENSB_IJS1H_S1G_S1J_EEEEEEEvEEEENS_8epilogue10collective6detail29Sm90TmaWarpSpecializedAdapterINS1W_15DefaultEpilogueISK_NSB_IJNSB_IJllllEEESD_SV_EEES21_NS1V_6thread17LinearCombinationISK_Li1EffLNS22_9ScaleType4KindE0ELNS_15FloatRoundStyleE2ESK_EENS_4gemm15EpilogueDefaultEEEEEvvEEEEvNT_6ParamsE,"aw",@nobits
	.sectionflags	@""
	.align	16
	.zero		1024


//--------------------- .nv.shared.reserved.0     --------------------------
	.section	.nv.shared.reserved.0,"aw",@nobits
	.weak		__nv_reservedSMEM_offset_0_alias
	.size		__nv_reservedSMEM_offset_0_alias, 0, 0
	.other		__nv_reservedSMEM_offset_0_alias,@"STO_CUDA_RESERVED_SHARED STV_DEFAULT"
__nv_reservedSMEM_offset_0_alias:
	.zero		0


//--------------------- .nv.global                --------------------------
	.section	.nv.global,"aw",@nobits
.nv.global:
	.type		_ZN39_INTERNAL_84633043_4_k_cu_c870b660_27914cute1_E,@object
	.size		_ZN39_INTERNAL_84633043_4_k_cu_c870b660_27914cute1_E,(_ZN39_INTERNAL_84633043_4_k_cu_c870b660_27914cuda3std3__45__cpo6cbeginE - _ZN39_INTERNAL_84633043_4_k_cu_c870b660_27914cute1_E)
_ZN39_INTERNAL_84633043_4_k_cu_c870b660_27914cute1_E:
	.zero		1
	.type		_ZN39_INTERNAL_84633043_4_k_cu_c870b660_27914cuda3std3__45__cpo6cbeginE,@object
	.size		_ZN39_INTERNAL_84633043_4_k_cu_c870b660_27914cuda3std3__45__cpo6cbeginE,(_ZN39_INTERNAL_84633043_4_k_cu_c870b660_27914cuda3std3__48in_placeE - _ZN39_INTERNAL_84633043_4_k_cu_c870b660_27914cuda3std3__45__cpo6cbeginE)
_ZN39_INTERNAL_84633043_4_k_cu_c870b660_27914cuda3std3__45__cpo6cbeginE:
	.zero		1
	.type		_ZN39_INTERNAL_84633043_4_k_cu_c870b660_27914cuda3std3__48in_placeE,@object
	.size		_ZN39_INTERNAL_84633043_4_k_cu_c870b660_27914cuda3std3__48in_placeE,(_ZN39_INTERNAL_84633043_4_k_cu_c870b660_27914cuda3std6ranges3__45__cpo9iter_moveE - _ZN39_INTERNAL_84633043_4_k_cu_c870b660_27914cuda3std3__48in_placeE)
_ZN39_INTERNAL_84633043_4_k_cu_c870b660_27914cuda3std3__48in_placeE:
	.zero		1
	.type		_ZN39_INTERNAL_84633043_4_k_cu_c870b660_27914cuda3std6ranges3__45__cpo9iter_moveE,@object
	.size		_ZN39_INTERNAL_84633043_4_k_cu_c870b660_27914cuda3std6ranges3__45__cpo9iter_moveE,(_ZN39_INTERNAL_84633043_4_k_cu_c870b660_27914cuda3std3__45__cpo5beginE - _ZN39_INTERNAL_84633043_4_k_cu_c870b660_27914cuda3std6ranges3__45__cpo9iter_moveE)
_ZN39_INTERNAL_84633043_4_k_cu_c870b660_27914cuda3std6ranges3__45__cpo9iter_moveE:
	.zero		1
	.type		_ZN39_INTERNAL_84633043_4_k_cu_c870b660_27914cuda3std3__45__cpo5beginE,@object
	.size		_ZN39_INTERNAL_84633043_4_k_cu_c870b660_27914cuda3std3__45__cpo5beginE,(_ZN39_INTERNAL_84633043_4_k_cu_c870b660_27914cuda3std3__441_GLOBAL__N__84633043_4_k_cu_c870b660_27916ignoreE - _ZN39_INTERNAL_84633043_4_k_cu_c870b660_27914cuda3std3__45__cpo5beginE)
_ZN39_INTERNAL_84633043_4_k_cu_c870b660_27914cuda3std3__45__cpo5beginE:
	.zero		1
	.type		_ZN39_INTERNAL_84633043_4_k_cu_c870b660_27914cuda3std3__441_GLOBAL__N__84633043_4_k_cu_c870b660_27916ignoreE,@object
	.size		_ZN39_INTERNAL_84633043_4_k_cu_c870b660_27914cuda3std3__441_GLOBAL__N__84633043_4_k_cu_c870b660_27916ignoreE,(_ZN39_INTERNAL_84633043_4_k_cu_c870b660_27914cute7productE - _ZN39_INTERNAL_84633043_4_k_cu_c870b660_27914cuda3std3__441_GLOBAL__N__84633043_4_k_cu_c870b660_27916ignoreE)
_ZN39_INTERNAL_84633043_4_k_cu_c870b660_27914cuda3std3__441_GLOBAL__N__84633043_4_k_cu_c870b660_27916ignoreE:
	.zero		1
	.type		_ZN39_INTERNAL_84633043_4_k_cu_c870b660_27914cute7productE,@object
	.size		_ZN39_INTERNAL_84633043_4_k_cu_c870b660_27914cute7productE,(_ZN39_INTERNAL_84633043_4_k_cu_c870b660_27914cuda3std3__45__cpo3endE - _ZN39_INTERNAL_84633043_4_k_cu_c870b660_27914cute7productE)
_ZN39_INTERNAL_84633043_4_k_cu_c870b660_27914cute7productE:
	.zero		1
	.type		_ZN39_INTERNAL_84633043_4_k_cu_c870b660_27914cuda3std3__45__cpo3endE,@object
	.size		_ZN39_INTERNAL_84633043_4_k_cu_c870b660_27914cuda3std3__45__cpo3endE,(_ZN39_INTERNAL_84633043_4_k_cu_c870b660_27914cuda3std3__419piecewise_constructE - _ZN39_INTERNAL_84633043_4_k_cu_c870b660_27914cuda3std3__45__cpo3endE)
_ZN39_INTERNAL_84633043_4_k_cu_c870b660_27914cuda3std3__45__cpo3endE:
	.zero		1
	.type		_ZN39_INTERNAL_84633043_4_k_cu_c870b660_27914cuda3std3__419piecewise_constructE,@object
	.size		_ZN39_INTERNAL_84633043_4_k_cu_c870b660_27914cuda3std3__419piecewise_constructE,(_ZN39_INTERNAL_84633043_4_k_cu_c870b660_27914cuda3std3__45__cpo4cendE - _ZN39_INTERNAL_84633043_4_k_cu_c870b660_27914cuda3std3__419piecewise_constructE)
_ZN39_INTERNAL_84633043_4_k_cu_c870b660_27914cuda3std3__419piecewise_constructE:
	.zero		1
	.type		_ZN39_INTERNAL_84633043_4_k_cu_c870b660_27914cuda3std3__45__cpo4cendE,@object
	.size		_ZN39_INTERNAL_84633043_4_k_cu_c870b660_27914cuda3std3__45__cpo4cendE,(_ZN39_INTERNAL_84633043_4_k_cu_c870b660_27914cuda3std6ranges3__45__cpo4swapE - _ZN39_INTERNAL_84633043_4_k_cu_c870b660_27914cuda3std3__45__cpo4cendE)
_ZN39_INTERNAL_84633043_4_k_cu_c870b660_27914cuda3std3__45__cpo4cendE:
	.zero		1
	.type		_ZN39_INTERNAL_84633043_4_k_cu_c870b660_27914cuda3std6ranges3__45__cpo4swapE,@object
	.size		_ZN39_INTERNAL_84633043_4_k_cu_c870b660_27914cuda3std6ranges3__45__cpo4swapE,(.L_7 - _ZN39_INTERNAL_84633043_4_k_cu_c870b660_27914cuda3std6ranges3__45__cpo4swapE)
_ZN39_INTERNAL_84633043_4_k_cu_c870b660_27914cuda3std6ranges3__45__cpo4swapE:
	.zero		1
.L_7:


//--------------------- .nv.constant0._ZN7cutlass13device_kernelINS_4conv6kernel13ConvUniversalINS1_16ConvProblemShapeILNS1_8OperatorE1ELi3EEENS1_10collective14CollectiveConvINS1_46MainloopSm90TmaGmmaWarpSpecializedImplicitGemmILS5_1ELi14ELi3EN4cute5tupleIJNSA_1CILi1EEESD_SD_EEENS1_36KernelImplicitTmaWarpSpecializedSm90ELi1EEENSB_IJNSC_ILi64EEESH_NSB_IJSH_EEEEEENS_6half_tESK_NSA_8TiledMMAINSA_8MMA_AtomIJNSA_4SM904GMMA25MMA_64x64x16_F32F16F16_SSILNSO_5MajorE0ELSQ_1ELNSO_7ScaleInE1ELSR_1EEEEEENSA_6LayoutISE_NSB_IJNSC_ILi0EEESV_SV_EEEEENSB_IJNSA_10UnderscoreESY_SY_EEEEENS7_6detail26Sm90ImplicitGemmTileTraitsINSA_20SM90_TMA_LOAD_IM2COLENSA_14ComposedLayoutINSA_7SwizzleILi3ELi4ELi3EEENSA_18smem_ptr_flag_bitsILi16EEENSU_INSB_IJNSB_IJNSC_ILi8EEES19_EEENSB_IJSH_SD_EEENSB_IJSD_NSC_ILi14EEEEEEEEENSB_IJNSB_IJSH_NSC_ILi512EEEEEENSB_IJSD_SV_EEENSB_IJSV_NSC_ILi4096EEEEEEEEEEEEEvEENS12_INSA_13SM90_TMA_LOADENS14_IS16_S18_NSU_INSB_IJS1B_S1A_S1D_EEENSB_IJS1H_S1G_S1J_EEEEEEEvEEEENS_8epilogue10collective6detail29Sm90TmaWarpSpecializedAdapterINS1W_15DefaultEpilogueISK_NSB_IJNSB_IJllllEEESD_SV_EEES21_NS1V_6thread17LinearCombinationISK_Li1EffLNS22_9ScaleType4KindE0ELNS_15FloatRoundStyleE2ESK_EENS_4gemm15EpilogueDefaultEEEEEvvEEEEvNT_6ParamsE --------------------------
	.section	.nv.constant0._ZN7cutlass13device_kernelINS_4conv6kernel13ConvUniversalINS1_16ConvProblemShapeILNS1_8OperatorE1ELi3EEENS1_10collective14CollectiveConvINS1_46MainloopSm90TmaGmmaWarpSpecializedImplicitGemmILS5_1ELi14ELi3EN4cute5tupleIJNSA_1CILi1EEESD_SD_EEENS1_36KernelImplicitTmaWarpSpecializedSm90ELi1EEENSB_IJNSC_ILi64EEESH_NSB_IJSH_EEEEEENS_6half_tESK_NSA_8TiledMMAINSA_8MMA_AtomIJNSA_4SM904GMMA25MMA_64x64x16_F32F16F16_SSILNSO_5MajorE0ELSQ_1ELNSO_7ScaleInE1ELSR_1EEEEEENSA_6LayoutISE_NSB_IJNSC_ILi0EEESV_SV_EEEEENSB_IJNSA_10UnderscoreESY_SY_EEEEENS7_6detail26Sm90ImplicitGemmTileTraitsINSA_20SM90_TMA_LOAD_IM2COLENSA_14ComposedLayoutINSA_7SwizzleILi3ELi4ELi3EEENSA_18smem_ptr_flag_bitsILi16EEENSU_INSB_IJNSB_IJNSC_ILi8EEES19_EEENSB_IJSH_SD_EEENSB_IJSD_NSC_ILi14EEEEEEEEENSB_IJNSB_IJSH_NSC_ILi512EEEEEENSB_IJSD_SV_EEENSB_IJSV_NSC_ILi4096EEEEEEEEEEEEEvEENS12_INSA_13SM90_TMA_LOADENS14_IS16_S18_NSU_INSB_IJS1B_S1A_S1D_EEENSB_IJS1H_S1G_S1J_EEEEEEEvEEEENS_8epilogue10collective6detail29Sm90TmaWarpSpecializedAdapterINS1W_15DefaultEpilogueISK_NSB_IJNSB_IJllllEEESD_SV_EEES21_NS1V_6thread17LinearCombinationISK_Li1EffLNS22_9ScaleType4KindE0ELNS_15FloatRoundStyleE2ESK_EENS_4gemm15EpilogueDefaultEEEEEvvEEEEvNT_6ParamsE,"a",@progbits
	.sectionflags	@""
	.align	4
.nv.constant0._ZN7cutlass13device_kernelINS_4conv6kernel13ConvUniversalINS1_16ConvProblemShapeILNS1_8OperatorE1ELi3EEENS1_10collective14CollectiveConvINS1_46MainloopSm90TmaGmmaWarpSpecializedImplicitGemmILS5_1ELi14ELi3EN4cute5tupleIJNSA_1CILi1EEESD_SD_EEENS1_36KernelImplicitTmaWarpSpecializedSm90ELi1EEENSB_IJNSC_ILi64EEESH_NSB_IJSH_EEEEEENS_6half_tESK_NSA_8TiledMMAINSA_8MMA_AtomIJNSA_4SM904GMMA25MMA_64x64x16_F32F16F16_SSILNSO_5MajorE0ELSQ_1ELNSO_7ScaleInE1ELSR_1EEEEEENSA_6LayoutISE_NSB_IJNSC_ILi0EEESV_SV_EEEEENSB_IJNSA_10UnderscoreESY_SY_EEEEENS7_6detail26Sm90ImplicitGemmTileTraitsINSA_20SM90_TMA_LOAD_IM2COLENSA_14ComposedLayoutINSA_7SwizzleILi3ELi4ELi3EEENSA_18smem_ptr_flag_bitsILi16EEENSU_INSB_IJNSB_IJNSC_ILi8EEES19_EEENSB_IJSH_SD_EEENSB_IJSD_NSC_ILi14EEEEEEEEENSB_IJNSB_IJSH_NSC_ILi512EEEEEENSB_IJSD_SV_EEENSB_IJSV_NSC_ILi4096EEEEEEEEEEEEEvEENS12_INSA_13SM90_TMA_LOADENS14_IS16_S18_NSU_INSB_IJS1B_S1A_S1D_EEENSB_IJS1H_S1G_S1J_EEEEEEEvEEEENS_8epilogue10collective6detail29Sm90TmaWarpSpecializedAdapterINS1W_15DefaultEpilogueISK_NSB_IJNSB_IJllllEEESD_SV_EEES21_NS1V_6thread17LinearCombinationISK_Li1EffLNS22_9ScaleType4KindE0ELNS_15FloatRoundStyleE2ESK_EENS_4gemm15EpilogueDefaultEEEEEvvEEEEvNT_6ParamsE:
	.zero		1664


//--------------------- SYMBOLS --------------------------

	.type		.nv.reservedSmem.offset0,@object
	.size		.nv.reservedSmem.offset0,0x4
